//
// Generated by NVIDIA NVVM Compiler
//
// Compiler Build ID: CL-36424714
// Cuda compilation tools, release 13.0, V13.0.88
// Based on NVVM 20.0.0
//

.version 9.0
.target sm_100
.address_size 64

	// .globl	_Z13GaussianBlurXiPhPfS0_ii

.visible .entry _Z13GaussianBlurXiPhPfS0_ii(
	.param .u32 _Z13GaussianBlurXiPhPfS0_ii_param_0,
	.param .u64 .ptr .align 1 _Z13GaussianBlurXiPhPfS0_ii_param_1,
	.param .u64 .ptr .align 1 _Z13GaussianBlurXiPhPfS0_ii_param_2,
	.param .u64 .ptr .align 1 _Z13GaussianBlurXiPhPfS0_ii_param_3,
	.param .u32 _Z13GaussianBlurXiPhPfS0_ii_param_4,
	.param .u32 _Z13GaussianBlurXiPhPfS0_ii_param_5
)
{
	.reg .pred 	%p<55>;
	.reg .b16 	%rs<16>;
	.reg .b32 	%r<71>;
	.reg .b32 	%f<141>;
	.reg .b64 	%rd<25>;

	ld.param.u32 	%r28, [_Z13GaussianBlurXiPhPfS0_ii_param_0];
	ld.param.u64 	%rd10, [_Z13GaussianBlurXiPhPfS0_ii_param_1];
	ld.param.u64 	%rd11, [_Z13GaussianBlurXiPhPfS0_ii_param_2];
	ld.param.u64 	%rd9, [_Z13GaussianBlurXiPhPfS0_ii_param_3];
	ld.param.u32 	%r30, [_Z13GaussianBlurXiPhPfS0_ii_param_4];
	ld.param.u32 	%r29, [_Z13GaussianBlurXiPhPfS0_ii_param_5];
	cvta.to.global.u64 	%rd1, %rd11;
	cvta.to.global.u64 	%rd2, %rd10;
	mov.u32 	%r31, %ctaid.x;
	mov.u32 	%r32, %ntid.x;
	mov.u32 	%r33, %tid.x;
	mad.lo.s32 	%r1, %r31, %r32, %r33;
	mov.u32 	%r34, %ctaid.y;
	mov.u32 	%r35, %ntid.y;
	mov.u32 	%r36, %tid.y;
	mad.lo.s32 	%r2, %r34, %r35, %r36;
	setp.ge.s32 	%p1, %r2, %r30;
	setp.ge.s32 	%p2, %r1, %r29;
	or.pred  	%p3, %p1, %p2;
	@%p3 bra 	$L__BB0_41;
	setp.lt.s32 	%p4, %r28, 0;
	mov.f32 	%f132, 0f00000000;
	mov.f32 	%f131, %f132;
	@%p4 bra 	$L__BB0_40;
	neg.s32 	%r69, %r28;
	mul.lo.s32 	%r4, %r29, %r2;
	setp.lt.u32 	%p5, %r28, 4;
	mov.f32 	%f131, 0f00000000;
	mov.f32 	%f132, %f131;
	@%p5 bra 	$L__BB0_22;
	shl.b32 	%r38, %r28, 1;
	sub.s32 	%r67, 3, %r28;
	and.b32  	%r39, %r38, -8;
	neg.s32 	%r66, %r39;
	sub.s32 	%r64, %r1, %r28;
	add.s32 	%r40, %r1, %r4;
	sub.s32 	%r63, %r40, %r28;
	mov.f32 	%f131, 0f00000000;
	mov.b32 	%r65, 3;
$L__BB0_4:
	.pragma "nounroll";
	setp.lt.s32 	%p6, %r64, 0;
	setp.ge.s32 	%p7, %r64, %r29;
	cvt.s64.s32 	%rd12, %r63;
	add.s64 	%rd3, %rd2, %rd12;
	add.s32 	%r41, %r65, -3;
	mul.wide.s32 	%rd13, %r41, 4;
	add.s64 	%rd4, %rd1, %rd13;
	or.pred  	%p8, %p6, %p7;
	@%p8 bra 	$L__BB0_6;
	ld.global.u8 	%rs1, [%rd3];
	cvt.rn.f32.u16 	%f72, %rs1;
	ld.global.f32 	%f73, [%rd4];
	fma.rn.f32 	%f132, %f73, %f72, %f132;
	add.f32 	%f131, %f131, %f73;
$L__BB0_6:
	add.s32 	%r42, %r64, 1;
	setp.lt.s32 	%p9, %r42, 0;
	setp.ge.s32 	%p10, %r42, %r29;
	or.pred  	%p11, %p9, %p10;
	@%p11 bra 	$L__BB0_8;
	ld.global.u8 	%rs2, [%rd3+1];
	cvt.rn.f32.u16 	%f74, %rs2;
	ld.global.f32 	%f75, [%rd4+4];
	fma.rn.f32 	%f132, %f75, %f74, %f132;
	add.f32 	%f131, %f131, %f75;
$L__BB0_8:
	add.s32 	%r43, %r64, 2;
	setp.lt.s32 	%p12, %r43, 0;
	setp.ge.s32 	%p13, %r43, %r29;
	or.pred  	%p14, %p12, %p13;
	@%p14 bra 	$L__BB0_10;
	ld.global.u8 	%rs3, [%rd3+2];
	cvt.rn.f32.u16 	%f76, %rs3;
	ld.global.f32 	%f77, [%rd4+8];
	fma.rn.f32 	%f132, %f77, %f76, %f132;
	add.f32 	%f131, %f131, %f77;
$L__BB0_10:
	add.s32 	%r44, %r64, 3;
	setp.lt.s32 	%p15, %r44, 0;
	setp.ge.s32 	%p16, %r44, %r29;
	or.pred  	%p17, %p15, %p16;
	@%p17 bra 	$L__BB0_12;
	ld.global.u8 	%rs4, [%rd3+3];
	cvt.rn.f32.u16 	%f78, %rs4;
	ld.global.f32 	%f79, [%rd4+12];
	fma.rn.f32 	%f132, %f79, %f78, %f132;
	add.f32 	%f131, %f131, %f79;
$L__BB0_12:
	add.s32 	%r45, %r64, 4;
	setp.lt.s32 	%p18, %r45, 0;
	setp.ge.s32 	%p19, %r45, %r29;
	or.pred  	%p20, %p18, %p19;
	@%p20 bra 	$L__BB0_14;
	ld.global.u8 	%rs5, [%rd3+4];
	cvt.rn.f32.u16 	%f80, %rs5;
	ld.global.f32 	%f81, [%rd4+16];
	fma.rn.f32 	%f132, %f81, %f80, %f132;
	add.f32 	%f131, %f131, %f81;
$L__BB0_14:
	add.s32 	%r46, %r64, 5;
	setp.lt.s32 	%p21, %r46, 0;
	setp.ge.s32 	%p22, %r46, %r29;
	or.pred  	%p23, %p21, %p22;
	@%p23 bra 	$L__BB0_16;
	ld.global.u8 	%rs6, [%rd3+5];
	cvt.rn.f32.u16 	%f82, %rs6;
	ld.global.f32 	%f83, [%rd4+20];
	fma.rn.f32 	%f132, %f83, %f82, %f132;
	add.f32 	%f131, %f131, %f83;
$L__BB0_16:
	add.s32 	%r47, %r64, 6;
	setp.lt.s32 	%p24, %r47, 0;
	setp.ge.s32 	%p25, %r47, %r29;
	or.pred  	%p26, %p24, %p25;
	@%p26 bra 	$L__BB0_18;
	ld.global.u8 	%rs7, [%rd3+6];
	cvt.rn.f32.u16 	%f84, %rs7;
	ld.global.f32 	%f85, [%rd4+24];
	fma.rn.f32 	%f132, %f85, %f84, %f132;
	add.f32 	%f131, %f131, %f85;
$L__BB0_18:
	add.s32 	%r48, %r64, 7;
	setp.lt.s32 	%p27, %r48, 0;
	setp.ge.s32 	%p28, %r48, %r29;
	or.pred  	%p29, %p27, %p28;
	@%p29 bra 	$L__BB0_20;
	ld.global.u8 	%rs8, [%rd3+7];
	cvt.rn.f32.u16 	%f86, %rs8;
	ld.global.f32 	%f87, [%rd4+28];
	fma.rn.f32 	%f132, %f87, %f86, %f132;
	add.f32 	%f131, %f131, %f87;
$L__BB0_20:
	add.s32 	%r67, %r67, 8;
	add.s32 	%r66, %r66, 8;
	add.s32 	%r65, %r65, 8;
	add.s32 	%r64, %r64, 8;
	add.s32 	%r63, %r63, 8;
	setp.ne.s32 	%p30, %r66, 0;
	@%p30 bra 	$L__BB0_4;
	add.s32 	%r69, %r67, -3;
$L__BB0_22:
	shl.b32 	%r49, %r28, 1;
	and.b32  	%r50, %r49, 6;
	setp.lt.u32 	%p31, %r50, 3;
	@%p31 bra 	$L__BB0_32;
	add.s32 	%r21, %r69, %r1;
	setp.lt.s32 	%p32, %r21, 0;
	setp.ge.s32 	%p33, %r21, %r29;
	add.s32 	%r51, %r21, %r4;
	cvt.s64.s32 	%rd14, %r51;
	add.s64 	%rd5, %rd2, %rd14;
	add.s32 	%r52, %r69, %r28;
	mul.wide.s32 	%rd15, %r52, 4;
	add.s64 	%rd6, %rd1, %rd15;
	or.pred  	%p34, %p32, %p33;
	@%p34 bra 	$L__BB0_25;
	ld.global.u8 	%rs9, [%rd5];
	cvt.rn.f32.u16 	%f88, %rs9;
	ld.global.f32 	%f89, [%rd6];
	fma.rn.f32 	%f132, %f89, %f88, %f132;
	add.f32 	%f131, %f131, %f89;
$L__BB0_25:
	add.s32 	%r53, %r21, 1;
	setp.lt.s32 	%p35, %r53, 0;
	setp.ge.s32 	%p36, %r53, %r29;
	or.pred  	%p37, %p35, %p36;
	@%p37 bra 	$L__BB0_27;
	ld.global.u8 	%rs10, [%rd5+1];
	cvt.rn.f32.u16 	%f90, %rs10;
	ld.global.f32 	%f91, [%rd6+4];
	fma.rn.f32 	%f132, %f91, %f90, %f132;
	add.f32 	%f131, %f131, %f91;
$L__BB0_27:
	add.s32 	%r54, %r21, 2;
	setp.lt.s32 	%p38, %r54, 0;
	setp.ge.s32 	%p39, %r54, %r29;
	or.pred  	%p40, %p38, %p39;
	@%p40 bra 	$L__BB0_29;
	ld.global.u8 	%rs11, [%rd5+2];
	cvt.rn.f32.u16 	%f92, %rs11;
	ld.global.f32 	%f93, [%rd6+8];
	fma.rn.f32 	%f132, %f93, %f92, %f132;
	add.f32 	%f131, %f131, %f93;
$L__BB0_29:
	add.s32 	%r55, %r21, 3;
	setp.lt.s32 	%p41, %r55, 0;
	setp.ge.s32 	%p42, %r55, %r29;
	or.pred  	%p43, %p41, %p42;
	@%p43 bra 	$L__BB0_31;
	ld.global.u8 	%rs12, [%rd5+3];
	cvt.rn.f32.u16 	%f94, %rs12;
	ld.global.f32 	%f95, [%rd6+12];
	fma.rn.f32 	%f132, %f95, %f94, %f132;
	add.f32 	%f131, %f131, %f95;
$L__BB0_31:
	add.s32 	%r69, %r69, 4;
$L__BB0_32:
	and.b32  	%r56, %r28, 1;
	setp.eq.b32 	%p44, %r56, 1;
	not.pred 	%p45, %p44;
	@%p45 bra 	$L__BB0_38;
	add.s32 	%r24, %r69, %r1;
	setp.lt.s32 	%p46, %r24, 0;
	setp.ge.s32 	%p47, %r24, %r29;
	add.s32 	%r57, %r24, %r4;
	cvt.s64.s32 	%rd16, %r57;
	add.s64 	%rd7, %rd2, %rd16;
	add.s32 	%r58, %r69, %r28;
	mul.wide.s32 	%rd17, %r58, 4;
	add.s64 	%rd8, %rd1, %rd17;
	or.pred  	%p48, %p46, %p47;
	@%p48 bra 	$L__BB0_35;
	ld.global.u8 	%rs13, [%rd7];
	cvt.rn.f32.u16 	%f96, %rs13;
	ld.global.f32 	%f97, [%rd8];
	fma.rn.f32 	%f132, %f97, %f96, %f132;
	add.f32 	%f131, %f131, %f97;
$L__BB0_35:
	add.s32 	%r59, %r24, 1;
	setp.lt.s32 	%p49, %r59, 0;
	setp.ge.s32 	%p50, %r59, %r29;
	or.pred  	%p51, %p49, %p50;
	@%p51 bra 	$L__BB0_37;
	ld.global.u8 	%rs14, [%rd7+1];
	cvt.rn.f32.u16 	%f98, %rs14;
	ld.global.f32 	%f99, [%rd8+4];
	fma.rn.f32 	%f132, %f99, %f98, %f132;
	add.f32 	%f131, %f131, %f99;
$L__BB0_37:
	add.s32 	%r69, %r69, 2;
$L__BB0_38:
	add.s32 	%r27, %r69, %r1;
	setp.lt.s32 	%p52, %r27, 0;
	setp.ge.s32 	%p53, %r27, %r29;
	or.pred  	%p54, %p52, %p53;
	@%p54 bra 	$L__BB0_40;
	add.s32 	%r60, %r27, %r4;
	cvt.s64.s32 	%rd18, %r60;
	add.s64 	%rd19, %rd2, %rd18;
	ld.global.u8 	%rs15, [%rd19];
	cvt.rn.f32.u16 	%f100, %rs15;
	add.s32 	%r61, %r69, %r28;
	mul.wide.s32 	%rd20, %r61, 4;
	add.s64 	%rd21, %rd1, %rd20;
	ld.global.f32 	%f101, [%rd21];
	fma.rn.f32 	%f132, %f101, %f100, %f132;
	add.f32 	%f131, %f131, %f101;
$L__BB0_40:
	div.rn.f32 	%f102, %f132, %f131;
	mad.lo.s32 	%r62, %r29, %r2, %r1;
	cvta.to.global.u64 	%rd22, %rd9;
	mul.wide.s32 	%rd23, %r62, 4;
	add.s64 	%rd24, %rd22, %rd23;
	st.global.f32 	[%rd24], %f102;
$L__BB0_41:
	ret;

}
	// .globl	_Z13GaussianBlurYiPfS_iiPs
.visible .entry _Z13GaussianBlurYiPfS_iiPs(
	.param .u32 _Z13GaussianBlurYiPfS_iiPs_param_0,
	.param .u64 .ptr .align 1 _Z13GaussianBlurYiPfS_iiPs_param_1,
	.param .u64 .ptr .align 1 _Z13GaussianBlurYiPfS_iiPs_param_2,
	.param .u32 _Z13GaussianBlurYiPfS_iiPs_param_3,
	.param .u32 _Z13GaussianBlurYiPfS_iiPs_param_4,
	.param .u64 .ptr .align 1 _Z13GaussianBlurYiPfS_iiPs_param_5
)
{
	.reg .pred 	%p<55>;
	.reg .b32 	%r<111>;
	.reg .b32 	%f<139>;
	.reg .b64 	%rd<47>;
	.reg .b64 	%fd<9>;

	ld.param.u32 	%r53, [_Z13GaussianBlurYiPfS_iiPs_param_0];
	ld.param.u64 	%rd7, [_Z13GaussianBlurYiPfS_iiPs_param_1];
	ld.param.u64 	%rd8, [_Z13GaussianBlurYiPfS_iiPs_param_2];
	ld.param.u32 	%r54, [_Z13GaussianBlurYiPfS_iiPs_param_3];
	ld.param.u32 	%r55, [_Z13GaussianBlurYiPfS_iiPs_param_4];
	ld.param.u64 	%rd6, [_Z13GaussianBlurYiPfS_iiPs_param_5];
	cvta.to.global.u64 	%rd1, %rd7;
	cvta.to.global.u64 	%rd2, %rd8;
	mov.u32 	%r56, %ctaid.x;
	mov.u32 	%r57, %ntid.x;
	mov.u32 	%r58, %tid.x;
	mad.lo.s32 	%r1, %r56, %r57, %r58;
	mov.u32 	%r59, %ctaid.y;
	mov.u32 	%r60, %ntid.y;
	mov.u32 	%r61, %tid.y;
	mad.lo.s32 	%r2, %r59, %r60, %r61;
	setp.ge.s32 	%p1, %r2, %r54;
	setp.ge.s32 	%p2, %r1, %r55;
	or.pred  	%p3, %p1, %p2;
	@%p3 bra 	$L__BB1_42;
	setp.lt.s32 	%p4, %r53, 0;
	mov.f64 	%fd8, 0d7FF8000000000000;
	@%p4 bra 	$L__BB1_41;
	neg.s32 	%r109, %r53;
	setp.lt.u32 	%p5, %r53, 4;
	mov.f32 	%f124, 0f00000000;
	mov.f32 	%f123, %f124;
	@%p5 bra 	$L__BB1_22;
	shl.b32 	%r63, %r53, 1;
	sub.s32 	%r107, 3, %r53;
	and.b32  	%r64, %r63, -8;
	neg.s32 	%r106, %r64;
	sub.s32 	%r104, %r2, %r53;
	mul.lo.s32 	%r65, %r55, %r104;
	add.s32 	%r66, %r65, %r55;
	add.s32 	%r103, %r1, %r66;
	shl.b32 	%r8, %r55, 3;
	add.s32 	%r67, %r104, 2;
	mad.lo.s32 	%r102, %r55, %r67, %r1;
	add.s32 	%r68, %r104, 3;
	mad.lo.s32 	%r101, %r55, %r68, %r1;
	add.s32 	%r69, %r104, 4;
	mad.lo.s32 	%r100, %r55, %r69, %r1;
	add.s32 	%r70, %r104, 5;
	mad.lo.s32 	%r99, %r55, %r70, %r1;
	add.s32 	%r71, %r104, 6;
	mad.lo.s32 	%r98, %r55, %r71, %r1;
	add.s32 	%r72, %r104, 7;
	mad.lo.s32 	%r97, %r55, %r72, %r1;
	add.s32 	%r96, %r1, %r65;
	mov.f32 	%f124, 0f00000000;
	mov.b32 	%r105, 3;
$L__BB1_4:
	.pragma "nounroll";
	setp.lt.s32 	%p6, %r104, 0;
	setp.ge.s32 	%p7, %r104, %r54;
	add.s32 	%r73, %r105, -3;
	mul.wide.s32 	%rd9, %r73, 4;
	add.s64 	%rd3, %rd1, %rd9;
	or.pred  	%p8, %p6, %p7;
	@%p8 bra 	$L__BB1_6;
	mul.wide.s32 	%rd10, %r96, 4;
	add.s64 	%rd11, %rd2, %rd10;
	ld.global.f32 	%f71, [%rd11];
	ld.global.f32 	%f72, [%rd3];
	fma.rn.f32 	%f123, %f71, %f72, %f123;
	add.f32 	%f124, %f124, %f72;
$L__BB1_6:
	add.s32 	%r74, %r104, 1;
	setp.lt.s32 	%p9, %r74, 0;
	setp.ge.s32 	%p10, %r74, %r54;
	or.pred  	%p11, %p9, %p10;
	@%p11 bra 	$L__BB1_8;
	mul.wide.s32 	%rd12, %r103, 4;
	add.s64 	%rd13, %rd2, %rd12;
	ld.global.f32 	%f73, [%rd13];
	ld.global.f32 	%f74, [%rd3+4];
	fma.rn.f32 	%f123, %f73, %f74, %f123;
	add.f32 	%f124, %f124, %f74;
$L__BB1_8:
	add.s32 	%r75, %r104, 2;
	setp.lt.s32 	%p12, %r75, 0;
	setp.ge.s32 	%p13, %r75, %r54;
	or.pred  	%p14, %p12, %p13;
	@%p14 bra 	$L__BB1_10;
	mul.wide.s32 	%rd14, %r102, 4;
	add.s64 	%rd15, %rd2, %rd14;
	ld.global.f32 	%f75, [%rd15];
	ld.global.f32 	%f76, [%rd3+8];
	fma.rn.f32 	%f123, %f75, %f76, %f123;
	add.f32 	%f124, %f124, %f76;
$L__BB1_10:
	add.s32 	%r76, %r104, 3;
	setp.lt.s32 	%p15, %r76, 0;
	setp.ge.s32 	%p16, %r76, %r54;
	or.pred  	%p17, %p15, %p16;
	@%p17 bra 	$L__BB1_12;
	mul.wide.s32 	%rd16, %r101, 4;
	add.s64 	%rd17, %rd2, %rd16;
	ld.global.f32 	%f77, [%rd17];
	ld.global.f32 	%f78, [%rd3+12];
	fma.rn.f32 	%f123, %f77, %f78, %f123;
	add.f32 	%f124, %f124, %f78;
$L__BB1_12:
	add.s32 	%r77, %r104, 4;
	setp.lt.s32 	%p18, %r77, 0;
	setp.ge.s32 	%p19, %r77, %r54;
	or.pred  	%p20, %p18, %p19;
	@%p20 bra 	$L__BB1_14;
	mul.wide.s32 	%rd18, %r100, 4;
	add.s64 	%rd19, %rd2, %rd18;
	ld.global.f32 	%f79, [%rd19];
	ld.global.f32 	%f80, [%rd3+16];
	fma.rn.f32 	%f123, %f79, %f80, %f123;
	add.f32 	%f124, %f124, %f80;
$L__BB1_14:
	add.s32 	%r78, %r104, 5;
	setp.lt.s32 	%p21, %r78, 0;
	setp.ge.s32 	%p22, %r78, %r54;
	or.pred  	%p23, %p21, %p22;
	@%p23 bra 	$L__BB1_16;
	mul.wide.s32 	%rd20, %r99, 4;
	add.s64 	%rd21, %rd2, %rd20;
	ld.global.f32 	%f81, [%rd21];
	ld.global.f32 	%f82, [%rd3+20];
	fma.rn.f32 	%f123, %f81, %f82, %f123;
	add.f32 	%f124, %f124, %f82;
$L__BB1_16:
	add.s32 	%r79, %r104, 6;
	setp.lt.s32 	%p24, %r79, 0;
	setp.ge.s32 	%p25, %r79, %r54;
	or.pred  	%p26, %p24, %p25;
	@%p26 bra 	$L__BB1_18;
	mul.wide.s32 	%rd22, %r98, 4;
	add.s64 	%rd23, %rd2, %rd22;
	ld.global.f32 	%f83, [%rd23];
	ld.global.f32 	%f84, [%rd3+24];
	fma.rn.f32 	%f123, %f83, %f84, %f123;
	add.f32 	%f124, %f124, %f84;
$L__BB1_18:
	add.s32 	%r80, %r104, 7;
	setp.lt.s32 	%p27, %r80, 0;
	setp.ge.s32 	%p28, %r80, %r54;
	or.pred  	%p29, %p27, %p28;
	@%p29 bra 	$L__BB1_20;
	mul.wide.s32 	%rd24, %r97, 4;
	add.s64 	%rd25, %rd2, %rd24;
	ld.global.f32 	%f85, [%rd25];
	ld.global.f32 	%f86, [%rd3+28];
	fma.rn.f32 	%f123, %f85, %f86, %f123;
	add.f32 	%f124, %f124, %f86;
$L__BB1_20:
	add.s32 	%r107, %r107, 8;
	add.s32 	%r106, %r106, 8;
	add.s32 	%r105, %r105, 8;
	add.s32 	%r104, %r104, 8;
	add.s32 	%r103, %r103, %r8;
	add.s32 	%r102, %r102, %r8;
	add.s32 	%r101, %r101, %r8;
	add.s32 	%r100, %r100, %r8;
	add.s32 	%r99, %r99, %r8;
	add.s32 	%r98, %r98, %r8;
	add.s32 	%r97, %r97, %r8;
	add.s32 	%r96, %r96, %r8;
	setp.ne.s32 	%p30, %r106, 0;
	@%p30 bra 	$L__BB1_4;
	add.s32 	%r109, %r107, -3;
$L__BB1_22:
	shl.b32 	%r81, %r53, 1;
	and.b32  	%r82, %r81, 6;
	setp.lt.u32 	%p31, %r82, 3;
	@%p31 bra 	$L__BB1_32;
	add.s32 	%r42, %r109, %r2;
	setp.lt.s32 	%p32, %r42, 0;
	setp.ge.s32 	%p33, %r42, %r54;
	add.s32 	%r83, %r109, %r53;
	mul.wide.s32 	%rd26, %r83, 4;
	add.s64 	%rd4, %rd1, %rd26;
	or.pred  	%p34, %p32, %p33;
	@%p34 bra 	$L__BB1_25;
	mad.lo.s32 	%r84, %r42, %r55, %r1;
	mul.wide.s32 	%rd27, %r84, 4;
	add.s64 	%rd28, %rd2, %rd27;
	ld.global.f32 	%f87, [%rd28];
	ld.global.f32 	%f88, [%rd4];
	fma.rn.f32 	%f123, %f87, %f88, %f123;
	add.f32 	%f124, %f124, %f88;
$L__BB1_25:
	add.s32 	%r43, %r42, 1;
	setp.lt.s32 	%p35, %r43, 0;
	setp.ge.s32 	%p36, %r43, %r54;
	or.pred  	%p37, %p35, %p36;
	@%p37 bra 	$L__BB1_27;
	mad.lo.s32 	%r85, %r43, %r55, %r1;
	mul.wide.s32 	%rd29, %r85, 4;
	add.s64 	%rd30, %rd2, %rd29;
	ld.global.f32 	%f89, [%rd30];
	ld.global.f32 	%f90, [%rd4+4];
	fma.rn.f32 	%f123, %f89, %f90, %f123;
	add.f32 	%f124, %f124, %f90;
$L__BB1_27:
	add.s32 	%r44, %r42, 2;
	setp.lt.s32 	%p38, %r44, 0;
	setp.ge.s32 	%p39, %r44, %r54;
	or.pred  	%p40, %p38, %p39;
	@%p40 bra 	$L__BB1_29;
	mad.lo.s32 	%r86, %r44, %r55, %r1;
	mul.wide.s32 	%rd31, %r86, 4;
	add.s64 	%rd32, %rd2, %rd31;
	ld.global.f32 	%f91, [%rd32];
	ld.global.f32 	%f92, [%rd4+8];
	fma.rn.f32 	%f123, %f91, %f92, %f123;
	add.f32 	%f124, %f124, %f92;
$L__BB1_29:
	add.s32 	%r45, %r42, 3;
	setp.lt.s32 	%p41, %r45, 0;
	setp.ge.s32 	%p42, %r45, %r54;
	or.pred  	%p43, %p41, %p42;
	@%p43 bra 	$L__BB1_31;
	mad.lo.s32 	%r87, %r45, %r55, %r1;
	mul.wide.s32 	%rd33, %r87, 4;
	add.s64 	%rd34, %rd2, %rd33;
	ld.global.f32 	%f93, [%rd34];
	ld.global.f32 	%f94, [%rd4+12];
	fma.rn.f32 	%f123, %f93, %f94, %f123;
	add.f32 	%f124, %f124, %f94;
$L__BB1_31:
	add.s32 	%r109, %r109, 4;
$L__BB1_32:
	and.b32  	%r88, %r53, 1;
	setp.eq.b32 	%p44, %r88, 1;
	not.pred 	%p45, %p44;
	@%p45 bra 	$L__BB1_38;
	add.s32 	%r48, %r109, %r2;
	setp.lt.s32 	%p46, %r48, 0;
	setp.ge.s32 	%p47, %r48, %r54;
	add.s32 	%r89, %r109, %r53;
	mul.wide.s32 	%rd35, %r89, 4;
	add.s64 	%rd5, %rd1, %rd35;
	or.pred  	%p48, %p46, %p47;
	@%p48 bra 	$L__BB1_35;
	mad.lo.s32 	%r90, %r48, %r55, %r1;
	mul.wide.s32 	%rd36, %r90, 4;
	add.s64 	%rd37, %rd2, %rd36;
	ld.global.f32 	%f95, [%rd37];
	ld.global.f32 	%f96, [%rd5];
	fma.rn.f32 	%f123, %f95, %f96, %f123;
	add.f32 	%f124, %f124, %f96;
$L__BB1_35:
	add.s32 	%r49, %r48, 1;
	setp.lt.s32 	%p49, %r49, 0;
	setp.ge.s32 	%p50, %r49, %r54;
	or.pred  	%p51, %p49, %p50;
	@%p51 bra 	$L__BB1_37;
	mad.lo.s32 	%r91, %r49, %r55, %r1;
	mul.wide.s32 	%rd38, %r91, 4;
	add.s64 	%rd39, %rd2, %rd38;
	ld.global.f32 	%f97, [%rd39];
	ld.global.f32 	%f98, [%rd5+4];
	fma.rn.f32 	%f123, %f97, %f98, %f123;
	add.f32 	%f124, %f124, %f98;
$L__BB1_37:
	add.s32 	%r109, %r109, 2;
$L__BB1_38:
	add.s32 	%r52, %r109, %r2;
	setp.lt.s32 	%p52, %r52, 0;
	setp.ge.s32 	%p53, %r52, %r54;
	or.pred  	%p54, %p52, %p53;
	@%p54 bra 	$L__BB1_40;
	mad.lo.s32 	%r92, %r52, %r55, %r1;
	mul.wide.s32 	%rd40, %r92, 4;
	add.s64 	%rd41, %rd2, %rd40;
	ld.global.f32 	%f99, [%rd41];
	add.s32 	%r93, %r109, %r53;
	mul.wide.s32 	%rd42, %r93, 4;
	add.s64 	%rd43, %rd1, %rd42;
	ld.global.f32 	%f100, [%rd43];
	fma.rn.f32 	%f123, %f99, %f100, %f123;
	add.f32 	%f124, %f124, %f100;
$L__BB1_40:
	cvt.f64.f32 	%fd4, %f123;
	mul.f64 	%fd5, %fd4, 0d4056800000000000;
	cvt.f64.f32 	%fd6, %f124;
	div.rn.f64 	%fd7, %fd5, %fd6;
	add.f64 	%fd8, %fd7, 0d3FE0000000000000;
$L__BB1_41:
	cvt.rzi.s32.f64 	%r94, %fd8;
	mad.lo.s32 	%r95, %r55, %r2, %r1;
	cvta.to.global.u64 	%rd44, %rd6;
	mul.wide.s32 	%rd45, %r95, 2;
	add.s64 	%rd46, %rd44, %rd45;
	st.global.u16 	[%rd46], %r94;
$L__BB1_42:
	ret;

}
	// .globl	_Z17derivative_x_y_L1PsiiS_
.visible .entry _Z17derivative_x_y_L1PsiiS_(
	.param .u64 .ptr .align 1 _Z17derivative_x_y_L1PsiiS__param_0,
	.param .u32 _Z17derivative_x_y_L1PsiiS__param_1,
	.param .u32 _Z17derivative_x_y_L1PsiiS__param_2,
	.param .u64 .ptr .align 1 _Z17derivative_x_y_L1PsiiS__param_3
)
{
	.reg .pred 	%p<9>;
	.reg .b16 	%rs<10>;
	.reg .b32 	%r<16>;
	.reg .b64 	%rd<18>;

	ld.param.u64 	%rd3, [_Z17derivative_x_y_L1PsiiS__param_0];
	ld.param.u32 	%r5, [_Z17derivative_x_y_L1PsiiS__param_1];
	ld.param.u32 	%r4, [_Z17derivative_x_y_L1PsiiS__param_2];
	ld.param.u64 	%rd4, [_Z17derivative_x_y_L1PsiiS__param_3];
	cvta.to.global.u64 	%rd1, %rd4;
	cvta.to.global.u64 	%rd2, %rd3;
	mov.u32 	%r6, %ctaid.y;
	mov.u32 	%r7, %ntid.y;
	mov.u32 	%r8, %tid.y;
	mad.lo.s32 	%r1, %r6, %r7, %r8;
	mov.u32 	%r9, %ctaid.x;
	mov.u32 	%r10, %ntid.x;
	mov.u32 	%r11, %tid.x;
	mad.lo.s32 	%r2, %r9, %r10, %r11;
	setp.ge.s32 	%p1, %r1, %r5;
	setp.ge.s32 	%p2, %r2, %r4;
	or.pred  	%p3, %p1, %p2;
	@%p3 bra 	$L__BB2_7;
	setp.lt.s32 	%p4, %r2, 1;
	add.s32 	%r3, %r4, -1;
	setp.ge.s32 	%p5, %r2, %r3;
	or.pred  	%p6, %p4, %p5;
	@%p6 bra 	$L__BB2_3;
	mul.lo.s32 	%r14, %r4, %r1;
	cvt.s64.s32 	%rd11, %r14;
	cvt.u64.u32 	%rd12, %r2;
	add.s64 	%rd13, %rd12, %rd11;
	shl.b64 	%rd14, %rd13, 1;
	add.s64 	%rd15, %rd2, %rd14;
	ld.global.u16 	%rs7, [%rd15+2];
	ld.global.u16 	%rs8, [%rd15+-2];
	sub.s16 	%rs9, %rs7, %rs8;
	add.s32 	%r15, %r14, %r2;
	mul.wide.s32 	%rd16, %r15, 2;
	add.s64 	%rd17, %rd1, %rd16;
	st.global.u16 	[%rd17], %rs9;
	bra.uni 	$L__BB2_7;
$L__BB2_3:
	setp.ne.s32 	%p7, %r2, 0;
	@%p7 bra 	$L__BB2_5;
	mul.lo.s32 	%r13, %r4, %r1;
	mul.wide.s32 	%rd8, %r13, 2;
	add.s64 	%rd9, %rd2, %rd8;
	ld.global.u16 	%rs4, [%rd9+2];
	ld.global.u16 	%rs5, [%rd9];
	sub.s16 	%rs6, %rs4, %rs5;
	add.s64 	%rd10, %rd1, %rd8;
	st.global.u16 	[%rd10], %rs6;
	bra.uni 	$L__BB2_7;
$L__BB2_5:
	setp.ne.s32 	%p8, %r2, %r3;
	@%p8 bra 	$L__BB2_7;
	mad.lo.s32 	%r12, %r4, %r1, %r2;
	mul.wide.s32 	%rd5, %r12, 2;
	add.s64 	%rd6, %rd2, %rd5;
	ld.global.u16 	%rs1, [%rd6];
	ld.global.u16 	%rs2, [%rd6+-2];
	sub.s16 	%rs3, %rs1, %rs2;
	add.s64 	%rd7, %rd1, %rd5;
	st.global.u16 	[%rd7], %rs3;
$L__BB2_7:
	ret;

}
	// .globl	_Z17derivative_x_y_L2PsiiS_
.visible .entry _Z17derivative_x_y_L2PsiiS_(
	.param .u64 .ptr .align 1 _Z17derivative_x_y_L2PsiiS__param_0,
	.param .u32 _Z17derivative_x_y_L2PsiiS__param_1,
	.param .u32 _Z17derivative_x_y_L2PsiiS__param_2,
	.param .u64 .ptr .align 1 _Z17derivative_x_y_L2PsiiS__param_3
)
{
	.reg .pred 	%p<9>;
	.reg .b16 	%rs<10>;
	.reg .b32 	%r<22>;
	.reg .b64 	%rd<21>;

	ld.param.u64 	%rd3, [_Z17derivative_x_y_L2PsiiS__param_0];
	ld.param.u32 	%r4, [_Z17derivative_x_y_L2PsiiS__param_1];
	ld.param.u32 	%r5, [_Z17derivative_x_y_L2PsiiS__param_2];
	ld.param.u64 	%rd4, [_Z17derivative_x_y_L2PsiiS__param_3];
	cvta.to.global.u64 	%rd1, %rd4;
	cvta.to.global.u64 	%rd2, %rd3;
	mov.u32 	%r6, %ctaid.y;
	mov.u32 	%r7, %ntid.y;
	mov.u32 	%r8, %tid.y;
	mad.lo.s32 	%r1, %r6, %r7, %r8;
	mov.u32 	%r9, %ctaid.x;
	mov.u32 	%r10, %ntid.x;
	mov.u32 	%r11, %tid.x;
	mad.lo.s32 	%r2, %r9, %r10, %r11;
	setp.ge.s32 	%p1, %r1, %r4;
	setp.ge.s32 	%p2, %r2, %r5;
	or.pred  	%p3, %p1, %p2;
	@%p3 bra 	$L__BB3_7;
	setp.eq.s32 	%p4, %r1, 0;
	add.s32 	%r3, %r4, -1;
	setp.ge.u32 	%p5, %r1, %r3;
	or.pred  	%p6, %p4, %p5;
	@%p6 bra 	$L__BB3_3;
	mad.lo.s32 	%r17, %r5, %r1, %r5;
	add.s32 	%r18, %r17, %r2;
	mul.wide.s32 	%rd15, %r18, 2;
	add.s64 	%rd16, %rd2, %rd15;
	ld.global.u16 	%rs7, [%rd16];
	add.s32 	%r19, %r1, -1;
	mad.lo.s32 	%r20, %r5, %r19, %r2;
	mul.wide.s32 	%rd17, %r20, 2;
	add.s64 	%rd18, %rd2, %rd17;
	ld.global.u16 	%rs8, [%rd18];
	sub.s16 	%rs9, %rs7, %rs8;
	add.s32 	%r21, %r20, %r5;
	mul.wide.s32 	%rd19, %r21, 2;
	add.s64 	%rd20, %rd1, %rd19;
	st.global.u16 	[%rd20], %rs9;
	bra.uni 	$L__BB3_7;
$L__BB3_3:
	setp.ne.s32 	%p7, %r1, 0;
	@%p7 bra 	$L__BB3_5;
	add.s32 	%r16, %r5, %r2;
	mul.wide.s32 	%rd10, %r16, 2;
	add.s64 	%rd11, %rd2, %rd10;
	ld.global.u16 	%rs4, [%rd11];
	mul.wide.s32 	%rd12, %r2, 2;
	add.s64 	%rd13, %rd2, %rd12;
	ld.global.u16 	%rs5, [%rd13];
	sub.s16 	%rs6, %rs4, %rs5;
	add.s64 	%rd14, %rd1, %rd12;
	st.global.u16 	[%rd14], %rs6;
	bra.uni 	$L__BB3_7;
$L__BB3_5:
	setp.ne.s32 	%p8, %r1, %r3;
	@%p8 bra 	$L__BB3_7;
	mul.lo.s32 	%r12, %r5, %r1;
	add.s32 	%r13, %r12, %r2;
	mul.wide.s32 	%rd5, %r13, 2;
	add.s64 	%rd6, %rd2, %rd5;
	ld.global.u16 	%rs1, [%rd6];
	sub.s32 	%r14, %r12, %r5;
	add.s32 	%r15, %r14, %r2;
	mul.wide.s32 	%rd7, %r15, 2;
	add.s64 	%rd8, %rd2, %rd7;
	ld.global.u16 	%rs2, [%rd8];
	sub.s16 	%rs3, %rs1, %rs2;
	add.s64 	%rd9, %rd1, %rd5;
	st.global.u16 	[%rd9], %rs3;
$L__BB3_7:
	ret;

}


// ===== COMPILED SASS (sm_100) =====

	.target	sm_100

	.elftype	@"ET_EXEC"


//--------------------- .note.nv.tkinfo           --------------------------
	.section	.note.nv.tkinfo,"",@"SHT_NOTE"
	.sectionflags	@"SHF_NOTE_NV_TKINFO"
	.tkinfo
        /*0018*/ 	.word	0x00000002
        /*0030*/ 	.string	""
        /*0030*/ 	.string	"ptxas"
        /*0030*/ 	.string	"Cuda compilation tools, release 13.0, V13.0.88"
        /*0030*/ 	.string	"Build cuda_13.0.r13.0/compiler.36424714_0"
        /*0030*/ 	.string	"-arch sm_100 -m 64 "



//--------------------- .note.nv.cuinfo           --------------------------
	.section	.note.nv.cuinfo,"",@"SHT_NOTE"
	.sectionflags	@"SHF_NOTE_NV_CUINFO"
        /*0018*/ 	.short	0x0002
        /*001a*/ 	.short	0x0064
        /*001c*/ 	.short	0x0082
	.zero		2


//--------------------- .nv.info                  --------------------------
	.section	.nv.info,"",@"SHT_CUDA_INFO"
	.align	4


	//----- nvinfo : EIATTR_REGCOUNT
	.align		4
        /*0000*/ 	.byte	0x04, 0x2f
        /*0002*/ 	.short	(.L_1 - .L_0)
	.align		4
.L_0:
        /*0004*/ 	.word	index@(_Z13GaussianBlurXiPhPfS0_ii)
        /*0008*/ 	.word	0x0000001e


	//----- nvinfo : EIATTR_FRAME_SIZE
	.align		4
.L_1:
        /*000c*/ 	.byte	0x04, 0x11
        /*000e*/ 	.short	(.L_3 - .L_2)
	.align		4
.L_2:
        /*0010*/ 	.word	index@($__internal_1_$__cuda_sm3x_div_rn_noftz_f32_slowpath)
        /*0014*/ 	.word	0x00000000


	//----- nvinfo : EIATTR_FRAME_SIZE
	.align		4
.L_3:
        /*0018*/ 	.byte	0x04, 0x11
        /*001a*/ 	.short	(.L_5 - .L_4)
	.align		4
.L_4:
        /*001c*/ 	.word	index@(_Z13GaussianBlurXiPhPfS0_ii)
        /*0020*/ 	.word	0x00000000


	//----- nvinfo : EIATTR_REGCOUNT
	.align		4
.L_5:
        /*0024*/ 	.byte	0x04, 0x2f
        /*0026*/ 	.short	(.L_7 - .L_6)
	.align		4
.L_6:
        /*0028*/ 	.word	index@(_Z13GaussianBlurYiPfS_iiPs)
        /*002c*/ 	.word	0x00000020


	//----- nvinfo : EIATTR_FRAME_SIZE
	.align		4
.L_7:
        /*0030*/ 	.byte	0x04, 0x11
        /*0032*/ 	.short	(.L_9 - .L_8)
	.align		4
.L_8:
        /*0034*/ 	.word	index@($__internal_0_$__cuda_sm20_div_rn_f64_full)
        /*0038*/ 	.word	0x00000000


	//----- nvinfo : EIATTR_FRAME_SIZE
	.align		4
.L_9:
        /*003c*/ 	.byte	0x04, 0x11
        /*003e*/ 	.short	(.L_11 - .L_10)
	.align		4
.L_10:
        /*0040*/ 	.word	index@(_Z13GaussianBlurYiPfS_iiPs)
        /*0044*/ 	.word	0x00000000


	//----- nvinfo : EIATTR_REGCOUNT
	.align		4
.L_11:
        /*0048*/ 	.byte	0x04, 0x2f
        /*004a*/ 	.short	(.L_13 - .L_12)
	.align		4
.L_12:
        /*004c*/ 	.word	index@(_Z17derivative_x_y_L1PsiiS_)
        /*0050*/ 	.word	0x0000000c


	//----- nvinfo : EIATTR_FRAME_SIZE
	.align		4
.L_13:
        /*0054*/ 	.byte	0x04, 0x11
        /*0056*/ 	.short	(.L_15 - .L_14)
	.align		4
.L_14:
        /*0058*/ 	.word	index@(_Z17derivative_x_y_L1PsiiS_)
        /*005c*/ 	.word	0x00000000


	//----- nvinfo : EIATTR_REGCOUNT
	.align		4
.L_15:
        /*0060*/ 	.byte	0x04, 0x2f
        /*0062*/ 	.short	(.L_17 - .L_16)
	.align		4
.L_16:
        /*0064*/ 	.word	index@(_Z17derivative_x_y_L2PsiiS_)
        /*0068*/ 	.word	0x0000000e


	//----- nvinfo : EIATTR_FRAME_SIZE
	.align		4
.L_17:
        /*006c*/ 	.byte	0x04, 0x11
        /*006e*/ 	.short	(.L_19 - .L_18)
	.align		4
.L_18:
        /*0070*/ 	.word	index@(_Z17derivative_x_y_L2PsiiS_)
        /*0074*/ 	.word	0x00000000


	//----- nvinfo : EIATTR_MIN_STACK_SIZE
	.align		4
.L_19:
        /*0078*/ 	.byte	0x04, 0x12
        /*007a*/ 	.short	(.L_21 - .L_20)
	.align		4
.L_20:
        /*007c*/ 	.word	index@(_Z17derivative_x_y_L2PsiiS_)
        /*0080*/ 	.word	0x00000000


	//----- nvinfo : EIATTR_MIN_STACK_SIZE
	.align		4
.L_21:
        /*0084*/ 	.byte	0x04, 0x12
        /*0086*/ 	.short	(.L_23 - .L_22)
	.align		4
.L_22:
        /*0088*/ 	.word	index@(_Z17derivative_x_y_L1PsiiS_)
        /*008c*/ 	.word	0x00000000


	//----- nvinfo : EIATTR_MIN_STACK_SIZE
	.align		4
.L_23:
        /*0090*/ 	.byte	0x04, 0x12
        /*0092*/ 	.short	(.L_25 - .L_24)
	.align		4
.L_24:
        /*0094*/ 	.word	index@(_Z13GaussianBlurYiPfS_iiPs)
        /*0098*/ 	.word	0x00000000


	//----- nvinfo : EIATTR_MIN_STACK_SIZE
	.align		4
.L_25:
        /*009c*/ 	.byte	0x04, 0x12
        /*009e*/ 	.short	(.L_27 - .L_26)
	.align		4
.L_26:
        /*00a0*/ 	.word	index@(_Z13GaussianBlurXiPhPfS0_ii)
        /*00a4*/ 	.word	0x00000000
.L_27:


//--------------------- .nv.compat                --------------------------
	.section	.nv.compat,"",@"SHT_CUDA_COMPAT_INFO"
	.align	4
        /*0000*/ 	.byte	0x02, 0x09, 0x00, 0x00, 0x02, 0x02, 0x01, 0x00, 0x02, 0x05, 0x05, 0x00, 0x03, 0x07, 0x01, 0x01
        /*0010*/ 	.byte	0x02, 0x03, 0x00, 0x00, 0x02, 0x06, 0x01, 0x00, 0x04, 0x0b, 0x08, 0x00, 0x01, 0x00, 0x00, 0x00
        /*0020*/ 	.byte	0x00, 0x00, 0x00, 0x00


//--------------------- .nv.info._Z17derivative_x_y_L2PsiiS_ --------------------------
	.section	.nv.info._Z17derivative_x_y_L2PsiiS_,"",@"SHT_CUDA_INFO"
	.sectionflags	@""
	.align	4


	//----- nvinfo : EIATTR_CUDA_API_VERSION
	.align		4
        /*0000*/ 	.byte	0x04, 0x37
        /*0002*/ 	.short	(.L_29 - .L_28)
.L_28:
        /*0004*/ 	.word	0x00000082


	//----- nvinfo : EIATTR_KPARAM_INFO
	.align		4
.L_29:
        /*0008*/ 	.byte	0x04, 0x17
        /*000a*/ 	.short	(.L_31 - .L_30)
.L_30:
        /*000c*/ 	.word	0x00000000
        /*0010*/ 	.short	0x0003
        /*0012*/ 	.short	0x0010
        /*0014*/ 	.byte	0x00, 0xf5, 0x21, 0x00


	//----- nvinfo : EIATTR_KPARAM_INFO
	.align		4
.L_31:
        /*0018*/ 	.byte	0x04, 0x17
        /*001a*/ 	.short	(.L_33 - .L_32)
.L_32:
        /*001c*/ 	.word	0x00000000
        /*0020*/ 	.short	0x0002
        /*0022*/ 	.short	0x000c
        /*0024*/ 	.byte	0x00, 0xf0, 0x11, 0x00


	//----- nvinfo : EIATTR_KPARAM_INFO
	.align		4
.L_33:
        /*0028*/ 	.byte	0x04, 0x17
        /*002a*/ 	.short	(.L_35 - .L_34)
.L_34:
        /*002c*/ 	.word	0x00000000
        /*0030*/ 	.short	0x0001
        /*0032*/ 	.short	0x0008
        /*0034*/ 	.byte	0x00, 0xf0, 0x11, 0x00


	//----- nvinfo : EIATTR_KPARAM_INFO
	.align		4
.L_35:
        /*0038*/ 	.byte	0x04, 0x17
        /*003a*/ 	.short	(.L_37 - .L_36)
.L_36:
        /*003c*/ 	.word	0x00000000
        /*0040*/ 	.short	0x0000
        /*0042*/ 	.short	0x0000
        /*0044*/ 	.byte	0x00, 0xf5, 0x21, 0x00


	//----- nvinfo : EIATTR_SPARSE_MMA_MASK
	.align		4
.L_37:
        /*0048*/ 	.byte	0x03, 0x50
        /*004a*/ 	.short	0x0000


	//----- nvinfo : EIATTR_MAXREG_COUNT
	.align		4
        /*004c*/ 	.byte	0x03, 0x1b
        /*004e*/ 	.short	0x00ff


	//----- nvinfo : EIATTR_MERCURY_ISA_VERSION
	.align		4
        /*0050*/ 	.byte	0x03, 0x5f
        /*0052*/ 	.short	0x0101


	//----- nvinfo : EIATTR_VRC_CTA_INIT_COUNT
	.align		4
        /*0054*/ 	.byte	0x02, 0x4a
	.zero		1
	.zero		1


	//----- nvinfo : EIATTR_EXIT_INSTR_OFFSETS
	.align		4
        /*0058*/ 	.byte	0x04, 0x1c
        /*005a*/ 	.short	(.L_39 - .L_38)


	//   ....[0]....
.L_38:
        /*005c*/ 	.word	0x000000c0


	//   ....[1]....
        /*0060*/ 	.word	0x00000220


	//   ....[2]....
        /*0064*/ 	.word	0x00000310


	//   ....[3]....
        /*0068*/ 	.word	0x00000330


	//   ....[4]....
        /*006c*/ 	.word	0x00000420


	//----- nvinfo : EIATTR_CRS_STACK_SIZE
	.align		4
.L_39:
        /*0070*/ 	.byte	0x04, 0x1e
        /*0072*/ 	.short	(.L_41 - .L_40)
.L_40:
        /*0074*/ 	.word	0x00000000


	//----- nvinfo : EIATTR_CBANK_PARAM_SIZE
	.align		4
.L_41:
        /*0078*/ 	.byte	0x03, 0x19
        /*007a*/ 	.short	0x0018


	//----- nvinfo : EIATTR_PARAM_CBANK
	.align		4
        /*007c*/ 	.byte	0x04, 0x0a
        /*007e*/ 	.short	(.L_43 - .L_42)
	.align		4
.L_42:
        /*0080*/ 	.word	index@(.nv.constant0._Z17derivative_x_y_L2PsiiS_)
        /*0084*/ 	.short	0x0380
        /*0086*/ 	.short	0x0018


	//----- nvinfo : EIATTR_SW_WAR
	.align		4
.L_43:
        /*0088*/ 	.byte	0x04, 0x36
        /*008a*/ 	.short	(.L_45 - .L_44)
.L_44:
        /*008c*/ 	.word	0x00000008
.L_45:


//--------------------- .nv.info._Z17derivative_x_y_L1PsiiS_ --------------------------
	.section	.nv.info._Z17derivative_x_y_L1PsiiS_,"",@"SHT_CUDA_INFO"
	.sectionflags	@""
	.align	4


	//----- nvinfo : EIATTR_CUDA_API_VERSION
	.align		4
        /*0000*/ 	.byte	0x04, 0x37
        /*0002*/ 	.short	(.L_47 - .L_46)
.L_46:
        /*0004*/ 	.word	0x00000082


	//----- nvinfo : EIATTR_KPARAM_INFO
	.align		4
.L_47:
        /*0008*/ 	.byte	0x04, 0x17
        /*000a*/ 	.short	(.L_49 - .L_48)
.L_48:
        /*000c*/ 	.word	0x00000000
        /*0010*/ 	.short	0x0003
        /*0012*/ 	.short	0x0010
        /*0014*/ 	.byte	0x00, 0xf5, 0x21, 0x00


	//----- nvinfo : EIATTR_KPARAM_INFO
	.align		4
.L_49:
        /*0018*/ 	.byte	0x04, 0x17
        /*001a*/ 	.short	(.L_51 - .L_50)
.L_50:
        /*001c*/ 	.word	0x00000000
        /*0020*/ 	.short	0x0002
        /*0022*/ 	.short	0x000c
        /*0024*/ 	.byte	0x00, 0xf0, 0x11, 0x00


	//----- nvinfo : EIATTR_KPARAM_INFO
	.align		4
.L_51:
        /*0028*/ 	.byte	0x04, 0x17
        /*002a*/ 	.short	(.L_53 - .L_52)
.L_52:
        /*002c*/ 	.word	0x00000000
        /*0030*/ 	.short	0x0001
        /*0032*/ 	.short	0x0008
        /*0034*/ 	.byte	0x00, 0xf0, 0x11, 0x00


	//----- nvinfo : EIATTR_KPARAM_INFO
	.align		4
.L_53:
        /*0038*/ 	.byte	0x04, 0x17
        /*003a*/ 	.short	(.L_55 - .L_54)
.L_54:
        /*003c*/ 	.word	0x00000000
        /*0040*/ 	.short	0x0000
        /*0042*/ 	.short	0x0000
        /*0044*/ 	.byte	0x00, 0xf5, 0x21, 0x00


	//----- nvinfo : EIATTR_SPARSE_MMA_MASK
	.align		4
.L_55:
        /*0048*/ 	.byte	0x03, 0x50
        /*004a*/ 	.short	0x0000


	//----- nvinfo : EIATTR_MAXREG_COUNT
	.align		4
        /*004c*/ 	.byte	0x03, 0x1b
        /*004e*/ 	.short	0x00ff


	//----- nvinfo : EIATTR_MERCURY_ISA_VERSION
	.align		4
        /*0050*/ 	.byte	0x03, 0x5f
        /*0052*/ 	.short	0x0101


	//----- nvinfo : EIATTR_VRC_CTA_INIT_COUNT
	.align		4
        /*0054*/ 	.byte	0x02, 0x4a
	.zero		1
	.zero		1


	//----- nvinfo : EIATTR_EXIT_INSTR_OFFSETS
	.align		4
        /*0058*/ 	.byte	0x04, 0x1c
        /*005a*/ 	.short	(.L_57 - .L_56)


	//   ....[0]....
.L_56:
        /*005c*/ 	.word	0x000000c0


	//   ....[1]....
        /*0060*/ 	.word	0x00000210


	//   ....[2]....
        /*0064*/ 	.word	0x000002f0


	//   ....[3]....
        /*0068*/ 	.word	0x00000310


	//   ....[4]....
        /*006c*/ 	.word	0x000003d0


	//----- nvinfo : EIATTR_CRS_STACK_SIZE
	.align		4
.L_57:
        /*0070*/ 	.byte	0x04, 0x1e
        /*0072*/ 	.short	(.L_59 - .L_58)
.L_58:
        /*0074*/ 	.word	0x00000000


	//----- nvinfo : EIATTR_CBANK_PARAM_SIZE
	.align		4
.L_59:
        /*0078*/ 	.byte	0x03, 0x19
        /*007a*/ 	.short	0x0018


	//----- nvinfo : EIATTR_PARAM_CBANK
	.align		4
        /*007c*/ 	.byte	0x04, 0x0a
        /*007e*/ 	.short	(.L_61 - .L_60)
	.align		4
.L_60:
        /*0080*/ 	.word	index@(.nv.constant0._Z17derivative_x_y_L1PsiiS_)
        /*0084*/ 	.short	0x0380
        /*0086*/ 	.short	0x0018


	//----- nvinfo : EIATTR_SW_WAR
	.align		4
.L_61:
        /*0088*/ 	.byte	0x04, 0x36
        /*008a*/ 	.short	(.L_63 - .L_62)
.L_62:
        /*008c*/ 	.word	0x00000008
.L_63:


//--------------------- .nv.info._Z13GaussianBlurYiPfS_iiPs --------------------------
	.section	.nv.info._Z13GaussianBlurYiPfS_iiPs,"",@"SHT_CUDA_INFO"
	.sectionflags	@""
	.align	4


	//----- nvinfo : EIATTR_CUDA_API_VERSION
	.align		4
        /*0000*/ 	.byte	0x04, 0x37
        /*0002*/ 	.short	(.L_65 - .L_64)
.L_64:
        /*0004*/ 	.word	0x00000082


	//----- nvinfo : EIATTR_KPARAM_INFO
	.align		4
.L_65:
        /*0008*/ 	.byte	0x04, 0x17
        /*000a*/ 	.short	(.L_67 - .L_66)
.L_66:
        /*000c*/ 	.word	0x00000000
        /*0010*/ 	.short	0x0005
        /*0012*/ 	.short	0x0020
        /*0014*/ 	.byte	0x00, 0xf5, 0x21, 0x00


	//----- nvinfo : EIATTR_KPARAM_INFO
	.align		4
.L_67:
        /*0018*/ 	.byte	0x04, 0x17
        /*001a*/ 	.short	(.L_69 - .L_68)
.L_68:
        /*001c*/ 	.word	0x00000000
        /*0020*/ 	.short	0x0004
        /*0022*/ 	.short	0x001c
        /*0024*/ 	.byte	0x00, 0xf0, 0x11, 0x00


	//----- nvinfo : EIATTR_KPARAM_INFO
	.align		4
.L_69:
        /*0028*/ 	.byte	0x04, 0x17
        /*002a*/ 	.short	(.L_71 - .L_70)
.L_70:
        /*002c*/ 	.word	0x00000000
        /*0030*/ 	.short	0x0003
        /*0032*/ 	.short	0x0018
        /*0034*/ 	.byte	0x00, 0xf0, 0x11, 0x00


	//----- nvinfo : EIATTR_KPARAM_INFO
	.align		4
.L_71:
        /*0038*/ 	.byte	0x04, 0x17
        /*003a*/ 	.short	(.L_73 - .L_72)
.L_72:
        /*003c*/ 	.word	0x00000000
        /*0040*/ 	.short	0x0002
        /*0042*/ 	.short	0x0010
        /*0044*/ 	.byte	0x00, 0xf5, 0x21, 0x00


	//----- nvinfo : EIATTR_KPARAM_INFO
	.align		4
.L_73:
        /*0048*/ 	.byte	0x04, 0x17
        /*004a*/ 	.short	(.L_75 - .L_74)
.L_74:
        /*004c*/ 	.word	0x00000000
        /*0050*/ 	.short	0x0001
        /*0052*/ 	.short	0x0008
        /*0054*/ 	.byte	0x00, 0xf5, 0x21, 0x00


	//----- nvinfo : EIATTR_KPARAM_INFO
	.align		4
.L_75:
        /*0058*/ 	.byte	0x04, 0x17
        /*005a*/ 	.short	(.L_77 - .L_76)
.L_76:
        /*005c*/ 	.word	0x00000000
        /*0060*/ 	.short	0x0000
        /*0062*/ 	.short	0x0000
        /*0064*/ 	.byte	0x00, 0xf0, 0x11, 0x00


	//----- nvinfo : EIATTR_SPARSE_MMA_MASK
	.align		4
.L_77:
        /*0068*/ 	.byte	0x03, 0x50
        /*006a*/ 	.short	0x0000


	//----- nvinfo : EIATTR_MAXREG_COUNT
	.align		4
        /*006c*/ 	.byte	0x03, 0x1b
        /*006e*/ 	.short	0x00ff


	//----- nvinfo : EIATTR_MERCURY_ISA_VERSION
	.align		4
        /*0070*/ 	.byte	0x03, 0x5f
        /*0072*/ 	.short	0x0101


	//----- nvinfo : EIATTR_VRC_CTA_INIT_COUNT
	.align		4
        /*0074*/ 	.byte	0x02, 0x4a
	.zero		1
	.zero		1


	//----- nvinfo : EIATTR_EXIT_INSTR_OFFSETS
	.align		4
        /*0078*/ 	.byte	0x04, 0x1c
        /*007a*/ 	.short	(.L_79 - .L_78)


	//   ....[0]....
.L_78:
        /*007c*/ 	.word	0x000000d0


	//   ....[1]....
        /*0080*/ 	.word	0x00001020


	//----- nvinfo : EIATTR_CRS_STACK_SIZE
	.align		4
.L_79:
        /*0084*/ 	.byte	0x04, 0x1e
        /*0086*/ 	.short	(.L_81 - .L_80)
.L_80:
        /*0088*/ 	.word	0x00000000


	//----- nvinfo : EIATTR_CBANK_PARAM_SIZE
	.align		4
.L_81:
        /*008c*/ 	.byte	0x03, 0x19
        /*008e*/ 	.short	0x0028


	//----- nvinfo : EIATTR_PARAM_CBANK
	.align		4
        /*0090*/ 	.byte	0x04, 0x0a
        /*0092*/ 	.short	(.L_83 - .L_82)
	.align		4
.L_82:
        /*0094*/ 	.word	index@(.nv.constant0._Z13GaussianBlurYiPfS_iiPs)
        /*0098*/ 	.short	0x0380
        /*009a*/ 	.short	0x0028


	//----- nvinfo : EIATTR_SW_WAR
	.align		4
.L_83:
        /*009c*/ 	.byte	0x04, 0x36
        /*009e*/ 	.short	(.L_85 - .L_84)
.L_84:
        /*00a0*/ 	.word	0x00000008
.L_85:


//--------------------- .nv.info._Z13GaussianBlurXiPhPfS0_ii --------------------------
	.section	.nv.info._Z13GaussianBlurXiPhPfS0_ii,"",@"SHT_CUDA_INFO"
	.sectionflags	@""
	.align	4


	//----- nvinfo : EIATTR_CUDA_API_VERSION
	.align		4
        /*0000*/ 	.byte	0x04, 0x37
        /*0002*/ 	.short	(.L_87 - .L_86)
.L_86:
        /*0004*/ 	.word	0x00000082


	//----- nvinfo : EIATTR_KPARAM_INFO
	.align		4
.L_87:
        /*0008*/ 	.byte	0x04, 0x17
        /*000a*/ 	.short	(.L_89 - .L_88)
.L_88:
        /*000c*/ 	.word	0x00000000
        /*0010*/ 	.short	0x0005
        /*0012*/ 	.short	0x0024
        /*0014*/ 	.byte	0x00, 0xf0, 0x11, 0x00


	//----- nvinfo : EIATTR_KPARAM_INFO
	.align		4
.L_89:
        /*0018*/ 	.byte	0x04, 0x17
        /*001a*/ 	.short	(.L_91 - .L_90)
.L_90:
        /*001c*/ 	.word	0x00000000
        /*0020*/ 	.short	0x0004
        /*0022*/ 	.short	0x0020
        /*0024*/ 	.byte	0x00, 0xf0, 0x11, 0x00


	//----- nvinfo : EIATTR_KPARAM_INFO
	.align		4
.L_91:
        /*0028*/ 	.byte	0x04, 0x17
        /*002a*/ 	.short	(.L_93 - .L_92)
.L_92:
        /*002c*/ 	.word	0x00000000
        /*0030*/ 	.short	0x0003
        /*0032*/ 	.short	0x0018
        /*0034*/ 	.byte	0x00, 0xf5, 0x21, 0x00


	//----- nvinfo : EIATTR_KPARAM_INFO
	.align		4
.L_93:
        /*0038*/ 	.byte	0x04, 0x17
        /*003a*/ 	.short	(.L_95 - .L_94)
.L_94:
        /*003c*/ 	.word	0x00000000
        /*0040*/ 	.short	0x0002
        /*0042*/ 	.short	0x0010
        /*0044*/ 	.byte	0x00, 0xf5, 0x21, 0x00


	//----- nvinfo : EIATTR_KPARAM_INFO
	.align		4
.L_95:
        /*0048*/ 	.byte	0x04, 0x17
        /*004a*/ 	.short	(.L_97 - .L_96)
.L_96:
        /*004c*/ 	.word	0x00000000
        /*0050*/ 	.short	0x0001
        /*0052*/ 	.short	0x0008
        /*0054*/ 	.byte	0x00, 0xf5, 0x21, 0x00


	//----- nvinfo : EIATTR_KPARAM_INFO
	.align		4
.L_97:
        /*0058*/ 	.byte	0x04, 0x17
        /*005a*/ 	.short	(.L_99 - .L_98)
.L_98:
        /*005c*/ 	.word	0x00000000
        /*0060*/ 	.short	0x0000
        /*0062*/ 	.short	0x0000
        /*0064*/ 	.byte	0x00, 0xf0, 0x11, 0x00


	//----- nvinfo : EIATTR_SPARSE_MMA_MASK
	.align		4
.L_99:
        /*0068*/ 	.byte	0x03, 0x50
        /*006a*/ 	.short	0x0000


	//----- nvinfo : EIATTR_MAXREG_COUNT
	.align		4
        /*006c*/ 	.byte	0x03, 0x1b
        /*006e*/ 	.short	0x00ff


	//----- nvinfo : EIATTR_MERCURY_ISA_VERSION
	.align		4
        /*0070*/ 	.byte	0x03, 0x5f
        /*0072*/ 	.short	0x0101


	//----- nvinfo : EIATTR_VRC_CTA_INIT_COUNT
	.align		4
        /*0074*/ 	.byte	0x02, 0x4a
	.zero		1
	.zero		1


	//----- nvinfo : EIATTR_EXIT_INSTR_OFFSETS
	.align		4
        /*0078*/ 	.byte	0x04, 0x1c
        /*007a*/ 	.short	(.L_101 - .L_100)


	//   ....[0]....
.L_100:
        /*007c*/ 	.word	0x000000c0


	//   ....[1]....
        /*0080*/ 	.word	0x00000dc0


	//----- nvinfo : EIATTR_CRS_STACK_SIZE
	.align		4
.L_101:
        /*0084*/ 	.byte	0x04, 0x1e
        /*0086*/ 	.short	(.L_103 - .L_102)
.L_102:
        /*0088*/ 	.word	0x00000000


	//----- nvinfo : EIATTR_CBANK_PARAM_SIZE
	.align		4
.L_103:
        /*008c*/ 	.byte	0x03, 0x19
        /*008e*/ 	.short	0x0028


	//----- nvinfo : EIATTR_PARAM_CBANK
	.align		4
        /*0090*/ 	.byte	0x04, 0x0a
        /*0092*/ 	.short	(.L_105 - .L_104)
	.align		4
.L_104:
        /*0094*/ 	.word	index@(.nv.constant0._Z13GaussianBlurXiPhPfS0_ii)
        /*0098*/ 	.short	0x0380
        /*009a*/ 	.short	0x0028


	//----- nvinfo : EIATTR_SW_WAR
	.align		4
.L_105:
        /*009c*/ 	.byte	0x04, 0x36
        /*009e*/ 	.short	(.L_107 - .L_106)
.L_106:
        /*00a0*/ 	.word	0x00000008
.L_107:


//--------------------- .nv.callgraph             --------------------------
	.section	.nv.callgraph,"",@"SHT_CUDA_CALLGRAPH"
	.align	4
	.sectionentsize	8
	.align		4
        /*0000*/ 	.word	0x00000000
	.align		4
        /*0004*/ 	.word	0xffffffff
	.align		4
        /*0008*/ 	.word	0x00000000
	.align		4
        /*000c*/ 	.word	0xfffffffe
	.align		4
        /*0010*/ 	.word	0x00000000
	.align		4
        /*0014*/ 	.word	0xfffffffd
	.align		4
        /*0018*/ 	.word	0x00000000
	.align		4
        /*001c*/ 	.word	0xfffffffc


//--------------------- .text._Z17derivative_x_y_L2PsiiS_ --------------------------
	.section	.text._Z17derivative_x_y_L2PsiiS_,"ax",@progbits
	.align	128
        .global         _Z17derivative_x_y_L2PsiiS_
        .type           _Z17derivative_x_y_L2PsiiS_,@function
        .size           _Z17derivative_x_y_L2PsiiS_,(.L_x_43 - _Z17derivative_x_y_L2PsiiS_)
        .other          _Z17derivative_x_y_L2PsiiS_,@"STO_CUDA_ENTRY STV_DEFAULT"
_Z17derivative_x_y_L2PsiiS_:
.text._Z17derivative_x_y_L2PsiiS_:
[----:B------:R-:W-:Y:S01]  /*0000*/  LDC R1, c[0x0][0x37c] ;  /* 0x0000df00ff017b82 */ /* 0x000fe20000000800 */
[----:B------:R-:W0:Y:S07]  /*0010*/  S2R R7, SR_TID.X ;  /* 0x0000000000077919 */ /* 0x000e2e0000002100 */
[----:B------:R-:W1:Y:S01]  /*0020*/  LDC R8, c[0x0][0x364] ;  /* 0x0000d900ff087b82 */ /* 0x000e620000000800 */
[----:B------:R-:W1:Y:S07]  /*0030*/  S2R R5, SR_TID.Y ;  /* 0x0000000000057919 */ /* 0x000e6e0000002200 */
[----:B------:R-:W0:Y:S08]  /*0040*/  S2UR UR5, SR_CTAID.X ;  /* 0x00000000000579c3 */ /* 0x000e300000002500 */
[----:B------:R-:W0:Y:S08]  /*0050*/  LDC R0, c[0x0][0x360] ;  /* 0x0000d800ff007b82 */ /* 0x000e300000000800 */
[----:B------:R-:W1:Y:S08]  /*0060*/  S2UR UR4, SR_CTAID.Y ;  /* 0x00000000000479c3 */ /* 0x000e700000002600 */
[----:B------:R-:W2:Y:S01]  /*0070*/  LDC.64 R2, c[0x0][0x388] ;  /* 0x0000e200ff027b82 */ /* 0x000ea20000000a00 */
[----:B0-----:R-:W-:-:S02]  /*0080*/  IMAD R0, R0, UR5, R7 ;  /* 0x0000000500007c24 */ /* 0x001fc4000f8e0207 */
[----:B-1----:R-:W-:-:S03]  /*0090*/  IMAD R8, R8, UR4, R5 ;  /* 0x0000000408087c24 */ /* 0x002fc6000f8e0205 */
[----:B--2---:R-:W-:-:S04]  /*00a0*/  ISETP.GE.AND P0, PT, R0, R3, PT ;  /* 0x000000030000720c */ /* 0x004fc80003f06270 */
[----:B------:R-:W-:-:S13]  /*00b0*/  ISETP.GE.OR P0, PT, R8, R2, P0 ;  /* 0x000000020800720c */ /* 0x000fda0000706670 */
[----:B------:R-:W-:Y:S05]  /*00c0*/  @P0 EXIT ;  /* 0x000000000000094d */ /* 0x000fea0003800000 */
[----:B------:R-:W-:Y:S01]  /*00d0*/  IADD3 R5, PT, PT, R2, -0x1, RZ ;  /* 0xffffffff02057810 */ /* 0x000fe20007ffe0ff */
[----:B------:R-:W0:Y:S03]  /*00e0*/  LDCU.64 UR4, c[0x0][0x358] ;  /* 0x00006b00ff0477ac */ /* 0x000e260008000a00 */
[----:B------:R-:W-:-:S04]  /*00f0*/  ISETP.GE.U32.AND P0, PT, R8, R5, PT ;  /* 0x000000050800720c */ /* 0x000fc80003f06070 */
[----:B------:R-:W-:-:S13]  /*0100*/  ISETP.EQ.OR P0, PT, R8, RZ, P0 ;  /* 0x000000ff0800720c */ /* 0x000fda0000702670 */
[----:B0-----:R-:W-:Y:S05]  /*0110*/  @P0 BRA `(.L_x_0) ;  /* 0x0000000000440947 */ /* 0x001fea0003800000 */
[----:B------:R-:W0:Y:S01]  /*0120*/  LDC.64 R4, c[0x0][0x380] ;  /* 0x0000e000ff047b82 */ /* 0x000e220000000a00 */
[C---:B------:R-:W-:Y:S01]  /*0130*/  IADD3 R2, PT, PT, R8.reuse, -0x1, RZ ;  /* 0xffffffff08027810 */ /* 0x040fe20007ffe0ff */
[----:B------:R-:W-:-:S04]  /*0140*/  IMAD R9, R8, R3, R3 ;  /* 0x0000000308097224 */ /* 0x000fc800078e0203 */
[----:B------:R-:W-:Y:S01]  /*0150*/  IMAD R2, R2, R3, R0 ;  /* 0x0000000302027224 */ /* 0x000fe200078e0200 */
[----:B------:R-:W-:-:S03]  /*0160*/  IADD3 R9, PT, PT, R0, R9, RZ ;  /* 0x0000000900097210 */ /* 0x000fc60007ffe0ff */
[----:B0-----:R-:W-:-:S06]  /*0170*/  IMAD.WIDE R6, R2, 0x2, R4 ;  /* 0x0000000202067825 */ /* 0x001fcc00078e0204 */
[----:B------:R-:W2:Y:S01]  /*0180*/  LDG.E.U16 R6, desc[UR4][R6.64] ;  /* 0x0000000406067981 */ /* 0x000ea2000c1e1500 */
[----:B------:R-:W-:Y:S02]  /*0190*/  IMAD.WIDE R4, R9, 0x2, R4 ;  /* 0x0000000209047825 */ /* 0x000fe400078e0204 */
[----:B------:R-:W0:Y:S04]  /*01a0*/  LDC.64 R8, c[0x0][0x390] ;  /* 0x0000e400ff087b82 */ /* 0x000e280000000a00 */
[----:B------:R-:W3:Y:S01]  /*01b0*/  LDG.E.U16 R4, desc[UR4][R4.64] ;  /* 0x0000000404047981 */ /* 0x000ee2000c1e1500 */
[----:B------:R-:W-:-:S05]  /*01c0*/  IADD3 R3, PT, PT, R2, R3, RZ ;  /* 0x0000000302037210 */ /* 0x000fca0007ffe0ff */
[----:B0-----:R-:W-:-:S04]  /*01d0*/  IMAD.WIDE R2, R3, 0x2, R8 ;  /* 0x0000000203027825 */ /* 0x001fc800078e0208 */
[----:B--2---:R-:W-:-:S05]  /*01e0*/  IMAD.MOV R11, RZ, RZ, -R6 ;  /* 0x000000ffff0b7224 */ /* 0x004fca00078e0a06 */
[----:B------:R-:W-:-:S04]  /*01f0*/  PRMT R11, R11, 0x7710, RZ ;  /* 0x000077100b0b7816 */ /* 0x000fc800000000ff */
[----:B---3--:R-:W-:-:S05]  /*0200*/  IADD3 R9, PT, PT, R4, R11, RZ ;  /* 0x0000000b04097210 */ /* 0x008fca0007ffe0ff */
[----:B------:R-:W-:Y:S01]  /*0210*/  STG.E.U16 desc[UR4][R2.64], R9 ;  /* 0x0000000902007986 */ /* 0x000fe2000c101504 */
[----:B------:R-:W-:Y:S05]  /*0220*/  EXIT ;  /* 0x000000000000794d */ /* 0x000fea0003800000 */
.L_x_0:
[----:B------:R-:W-:-:S13]  /*0230*/  ISETP.NE.AND P0, PT, R8, RZ, PT ;  /* 0x000000ff0800720c */ /* 0x000fda0003f05270 */
[----:B------:R-:W-:Y:S05]  /*0240*/  @P0 BRA `(.L_x_1) ;  /* 0x0000000000340947 */ /* 0x000fea0003800000 */
[----:B------:R-:W0:Y:S01]  /*0250*/  LDC.64 R6, c[0x0][0x380] ;  /* 0x0000e000ff067b82 */ /* 0x000e220000000a00 */
[C---:B------:R-:W-:Y:S02]  /*0260*/  IMAD.IADD R3, R0.reuse, 0x1, R3 ;  /* 0x0000000100037824 */ /* 0x040fe400078e0203 */
[----:B0-----:R-:W-:-:S04]  /*0270*/  IMAD.WIDE R4, R0, 0x2, R6 ;  /* 0x0000000200047825 */ /* 0x001fc800078e0206 */
[----:B------:R-:W-:Y:S02]  /*0280*/  IMAD.WIDE R2, R3, 0x2, R6 ;  /* 0x0000000203027825 */ /* 0x000fe400078e0206 */
[----:B------:R-:W2:Y:S01]  /*0290*/  LDG.E.U16 R4, desc[UR4][R4.64] ;  /* 0x0000000404047981 */ /* 0x000ea2000c1e1500 */
[----:B------:R-:W0:Y:S03]  /*02a0*/  LDC.64 R6, c[0x0][0x390] ;  /* 0x0000e400ff067b82 */ /* 0x000e260000000a00 */
[----:B------:R-:W3:Y:S01]  /*02b0*/  LDG.E.U16 R2, desc[UR4][R2.64] ;  /* 0x0000000402027981 */ /* 0x000ee2000c1e1500 */
[----:B0-----:R-:W-:Y:S01]  /*02c0*/  IMAD.WIDE R6, R0, 0x2, R6 ;  /* 0x0000000200067825 */ /* 0x001fe200078e0206 */
[----:B--2---:R-:W-:-:S04]  /*02d0*/  IADD3 R9, PT, PT, RZ, -R4, RZ ;  /* 0x80000004ff097210 */ /* 0x004fc80007ffe0ff */
[----:B------:R-:W-:-:S04]  /*02e0*/  PRMT R9, R9, 0x7710, RZ ;  /* 0x0000771009097816 */ /* 0x000fc800000000ff */
[----:B---3--:R-:W-:-:S05]  /*02f0*/  IADD3 R9, PT, PT, R2, R9, RZ ;  /* 0x0000000902097210 */ /* 0x008fca0007ffe0ff */
[----:B------:R-:W-:Y:S01]  /*0300*/  STG.E.U16 desc[UR4][R6.64], R9 ;  /* 0x0000000906007986 */ /* 0x000fe2000c101504 */
[----:B------:R-:W-:Y:S05]  /*0310*/  EXIT ;  /* 0x000000000000794d */ /* 0x000fea0003800000 */
.L_x_1:
[----:B------:R-:W-:-:S13]  /*0320*/  ISETP.NE.AND P0, PT, R8, R5, PT ;  /* 0x000000050800720c */ /* 0x000fda0003f05270 */
[----:B------:R-:W-:Y:S05]  /*0330*/  @P0 EXIT ;  /* 0x000000000000094d */ /* 0x000fea0003800000 */
[----:B------:R-:W0:Y:S01]  /*0340*/  LDC.64 R6, c[0x0][0x380] ;  /* 0x0000e000ff067b82 */ /* 0x000e220000000a00 */
[CC--:B------:R-:W-:Y:S02]  /*0350*/  IMAD R5, R8.reuse, R3.reuse, -R3 ;  /* 0x0000000308057224 */ /* 0x0c0fe400078e0a03 */
[----:B------:R-:W-:Y:S02]  /*0360*/  IMAD R9, R8, R3, R0 ;  /* 0x0000000308097224 */ /* 0x000fe400078e0200 */
[----:B------:R-:W-:-:S04]  /*0370*/  IMAD.IADD R5, R0, 0x1, R5 ;  /* 0x0000000100057824 */ /* 0x000fc800078e0205 */
[----:B0-----:R-:W-:-:S04]  /*0380*/  IMAD.WIDE R4, R5, 0x2, R6 ;  /* 0x0000000205047825 */ /* 0x001fc800078e0206 */
[C---:B------:R-:W-:Y:S02]  /*0390*/  IMAD.WIDE R2, R9.reuse, 0x2, R6 ;  /* 0x0000000209027825 */ /* 0x040fe400078e0206 */
        /* <DEDUP_REMOVED lines=9> */
.L_x_2:
[----:B------:R-:W-:-:S00]  /*0430*/  BRA `(.L_x_2) ;  /* 0xfffffffc00fc7947 */ /* 0x000fc0000383ffff */
[----:B------:R-:W-:-:S00]  /*0440*/  NOP ;  /* 0x0000000000007918 */ /* 0x000fc00000000000 */
        /* <DEDUP_REMOVED lines=11> */
.L_x_43:


//--------------------- .text._Z17derivative_x_y_L1PsiiS_ --------------------------
	.section	.text._Z17derivative_x_y_L1PsiiS_,"ax",@progbits
	.align	128
        .global         _Z17derivative_x_y_L1PsiiS_
        .type           _Z17derivative_x_y_L1PsiiS_,@function
        .size           _Z17derivative_x_y_L1PsiiS_,(.L_x_44 - _Z17derivative_x_y_L1PsiiS_)
        .other          _Z17derivative_x_y_L1PsiiS_,@"STO_CUDA_ENTRY STV_DEFAULT"
_Z17derivative_x_y_L1PsiiS_:
.text._Z17derivative_x_y_L1PsiiS_:
[----:B------:R-:W-:Y:S01]  /*0000*/  LDC R1, c[0x0][0x37c] ;  /* 0x0000df00ff017b82 */ /* 0x000fe20000000800 */
[----:B------:R-:W0:Y:S07]  /*0010*/  S2R R2, SR_TID.X ;  /* 0x0000000000027919 */ /* 0x000e2e0000002100 */
[----:B------:R-:W1:Y:S01]  /*0020*/  LDC R0, c[0x0][0x364] ;  /* 0x0000d900ff007b82 */ /* 0x000e620000000800 */
[----:B------:R-:W2:Y:S01]  /*0030*/  LDCU.64 UR8, c[0x0][0x388] ;  /* 0x00007100ff0877ac */ /* 0x000ea20008000a00 */
[----:B------:R-:W1:Y:S06]  /*0040*/  S2R R3, SR_TID.Y ;  /* 0x0000000000037919 */ /* 0x000e6c0000002200 */
[----:B------:R-:W0:Y:S08]  /*0050*/  S2UR UR5, SR_CTAID.X ;  /* 0x00000000000579c3 */ /* 0x000e300000002500 */
[----:B------:R-:W0:Y:S08]  /*0060*/  LDC R7, c[0x0][0x360] ;  /* 0x0000d800ff077b82 */ /* 0x000e300000000800 */
[----:B------:R-:W1:Y:S01]  /*0070*/  S2UR UR4, SR_CTAID.Y ;  /* 0x00000000000479c3 */ /* 0x000e620000002600 */
[----:B0-----:R-:W-:-:S05]  /*0080*/  IMAD R7, R7, UR5, R2 ;  /* 0x0000000507077c24 */ /* 0x001fca000f8e0202 */
[----:B--2---:R-:W-:Y:S01]  /*0090*/  ISETP.GE.AND P0, PT, R7, UR9, PT ;  /* 0x0000000907007c0c */ /* 0x004fe2000bf06270 */
[----:B-1----:R-:W-:-:S05]  /*00a0*/  IMAD R0, R0, UR4, R3 ;  /* 0x0000000400007c24 */ /* 0x002fca000f8e0203 */
[----:B------:R-:W-:-:S13]  /*00b0*/  ISETP.GE.OR P0, PT, R0, UR8, P0 ;  /* 0x0000000800007c0c */ /* 0x000fda0008706670 */
[----:B------:R-:W-:Y:S05]  /*00c0*/  @P0 EXIT ;  /* 0x000000000000094d */ /* 0x000fea0003800000 */
[----:B------:R-:W-:Y:S01]  /*00d0*/  UIADD3 UR4, UPT, UPT, UR9, -0x1, URZ ;  /* 0xffffffff09047890 */ /* 0x000fe2000fffe0ff */
[----:B------:R-:W0:Y:S05]  /*00e0*/  LDCU.64 UR6, c[0x0][0x358] ;  /* 0x00006b00ff0677ac */ /* 0x000e2a0008000a00 */
[----:B------:R-:W-:-:S04]  /*00f0*/  ISETP.GE.AND P0, PT, R7, UR4, PT ;  /* 0x0000000407007c0c */ /* 0x000fc8000bf06270 */
[----:B------:R-:W-:-:S13]  /*0100*/  ISETP.LT.OR P0, PT, R7, 0x1, P0 ;  /* 0x000000010700780c */ /* 0x000fda0000701670 */
[----:B0-----:R-:W-:Y:S05]  /*0110*/  @P0 BRA `(.L_x_3) ;  /* 0x0000000000400947 */ /* 0x001fea0003800000 */
[----:B------:R-:W0:Y:S01]  /*0120*/  LDCU.64 UR10, c[0x0][0x380] ;  /* 0x00007000ff0a77ac */ /* 0x000e220008000a00 */
[----:B------:R-:W-:-:S05]  /*0130*/  IMAD R0, R0, UR9, RZ ;  /* 0x0000000900007c24 */ /* 0x000fca000f8e02ff */
[----:B------:R-:W-:-:S04]  /*0140*/  IADD3 R3, P0, PT, R7, R0, RZ ;  /* 0x0000000007037210 */ /* 0x000fc80007f1e0ff */
[----:B------:R-:W-:Y:S02]  /*0150*/  LEA.HI.X.SX32 R4, R0, RZ, 0x1, P0 ;  /* 0x000000ff00047211 */ /* 0x000fe400000f0eff */
[----:B0-----:R-:W-:-:S04]  /*0160*/  LEA R2, P0, R3, UR10, 0x1 ;  /* 0x0000000a03027c11 */ /* 0x001fc8000f8008ff */
[----:B------:R-:W-:Y:S02]  /*0170*/  LEA.HI.X R3, R3, UR11, R4, 0x1, P0 ;  /* 0x0000000b03037c11 */ /* 0x000fe400080f0c04 */
[----:B------:R-:W0:Y:S03]  /*0180*/  LDC.64 R4, c[0x0][0x390] ;  /* 0x0000e400ff047b82 */ /* 0x000e260000000a00 */
[----:B------:R-:W2:Y:S04]  /*0190*/  LDG.E.U16 R8, desc[UR6][R2.64+-0x2] ;  /* 0xfffffe0602087981 */ /* 0x000ea8000c1e1500 */
[----:B------:R-:W3:Y:S01]  /*01a0*/  LDG.E.U16 R6, desc[UR6][R2.64+0x2] ;  /* 0x0000020602067981 */ /* 0x000ee2000c1e1500 */
[----:B------:R-:W-:-:S04]  /*01b0*/  IMAD.IADD R7, R7, 0x1, R0 ;  /* 0x0000000107077824 */ /* 0x000fc800078e0200 */
[----:B0-----:R-:W-:-:S04]  /*01c0*/  IMAD.WIDE R4, R7, 0x2, R4 ;  /* 0x0000000207047825 */ /* 0x001fc800078e0204 */
[----:B--2---:R-:W-:-:S05]  /*01d0*/  IMAD.MOV R8, RZ, RZ, -R8 ;  /* 0x000000ffff087224 */ /* 0x004fca00078e0a08 */
[----:B------:R-:W-:-:S04]  /*01e0*/  PRMT R9, R8, 0x7710, RZ ;  /* 0x0000771008097816 */ /* 0x000fc800000000ff */
[----:B---3--:R-:W-:-:S05]  /*01f0*/  IADD3 R7, PT, PT, R6, R9, RZ ;  /* 0x0000000906077210 */ /* 0x008fca0007ffe0ff */
[----:B------:R-:W-:Y:S01]  /*0200*/  STG.E.U16 desc[UR6][R4.64], R7 ;  /* 0x0000000704007986 */ /* 0x000fe2000c101506 */
[----:B------:R-:W-:Y:S05]  /*0210*/  EXIT ;  /* 0x000000000000794d */ /* 0x000fea0003800000 */
.L_x_3:
[----:B------:R-:W-:-:S13]  /*0220*/  ISETP.NE.AND P0, PT, R7, RZ, PT ;  /* 0x000000ff0700720c */ /* 0x000fda0003f05270 */
[----:B------:R-:W-:Y:S05]  /*0230*/  @P0 BRA `(.L_x_4) ;  /* 0x0000000000300947 */ /* 0x000fea0003800000 */
[----:B------:R-:W0:Y:S01]  /*0240*/  LDC.64 R2, c[0x0][0x380] ;  /* 0x0000e000ff027b82 */ /* 0x000e220000000a00 */
[----:B------:R-:W-:-:S07]  /*0250*/  IMAD R9, R0, UR9, RZ ;  /* 0x0000000900097c24 */ /* 0x000fce000f8e02ff */
[----:B------:R-:W1:Y:S01]  /*0260*/  LDC.64 R4, c[0x0][0x390] ;  /* 0x0000e400ff047b82 */ /* 0x000e620000000a00 */
[----:B0-----:R-:W-:-:S05]  /*0270*/  IMAD.WIDE R2, R9, 0x2, R2 ;  /* 0x0000000209027825 */ /* 0x001fca00078e0202 */
[----:B------:R-:W2:Y:S04]  /*0280*/  LDG.E.U16 R6, desc[UR6][R2.64] ;  /* 0x0000000602067981 */ /* 0x000ea8000c1e1500 */
[----:B------:R-:W3:Y:S01]  /*0290*/  LDG.E.U16 R0, desc[UR6][R2.64+0x2] ;  /* 0x0000020602007981 */ /* 0x000ee2000c1e1500 */
[----:B-1----:R-:W-:-:S04]  /*02a0*/  IMAD.WIDE R4, R9, 0x2, R4 ;  /* 0x0000000209047825 */ /* 0x002fc800078e0204 */
[----:B--2---:R-:W-:-:S05]  /*02b0*/  IMAD.MOV R6, RZ, RZ, -R6 ;  /* 0x000000ffff067224 */ /* 0x004fca00078e0a06 */
[----:B------:R-:W-:-:S04]  /*02c0*/  PRMT R7, R6, 0x7710, RZ ;  /* 0x0000771006077816 */ /* 0x000fc800000000ff */
[----:B---3--:R-:W-:-:S05]  /*02d0*/  IADD3 R7, PT, PT, R0, R7, RZ ;  /* 0x0000000700077210 */ /* 0x008fca0007ffe0ff */
[----:B------:R-:W-:Y:S01]  /*02e0*/  STG.E.U16 desc[UR6][R4.64], R7 ;  /* 0x0000000704007986 */ /* 0x000fe2000c101506 */
[----:B------:R-:W-:Y:S05]  /*02f0*/  EXIT ;  /* 0x000000000000794d */ /* 0x000fea0003800000 */
.L_x_4:
[----:B------:R-:W-:-:S13]  /*0300*/  ISETP.NE.AND P0, PT, R7, UR4, PT ;  /* 0x0000000407007c0c */ /* 0x000fda000bf05270 */
[----:B------:R-:W-:Y:S05]  /*0310*/  @P0 EXIT ;  /* 0x000000000000094d */ /* 0x000fea0003800000 */
[----:B------:R-:W0:Y:S01]  /*0320*/  LDC.64 R2, c[0x0][0x380] ;  /* 0x0000e000ff027b82 */ /* 0x000e220000000a00 */
[----:B------:R-:W-:-:S07]  /*0330*/  IMAD R7, R0, UR9, R7 ;  /* 0x0000000900077c24 */ /* 0x000fce000f8e0207 */
        /* <DEDUP_REMOVED lines=10> */
.L_x_5:
        /* <DEDUP_REMOVED lines=10> */
.L_x_44:


//--------------------- .text._Z13GaussianBlurYiPfS_iiPs --------------------------
	.section	.text._Z13GaussianBlurYiPfS_iiPs,"ax",@progbits
	.align	128
        .global         _Z13GaussianBlurYiPfS_iiPs
        .type           _Z13GaussianBlurYiPfS_iiPs,@function
        .size           _Z13GaussianBlurYiPfS_iiPs,(.L_x_41 - _Z13GaussianBlurYiPfS_iiPs)
        .other          _Z13GaussianBlurYiPfS_iiPs,@"STO_CUDA_ENTRY STV_DEFAULT"
_Z13GaussianBlurYiPfS_iiPs:
.text._Z13GaussianBlurYiPfS_iiPs:
[----:B------:R-:W-:Y:S01]  /*0000*/  LDC R1, c[0x0][0x37c] ;  /* 0x0000df00ff017b82 */ /* 0x000fe20000000800 */
[----:B------:R-:W0:Y:S07]  /*0010*/  S2R R3, SR_TID.X ;  /* 0x0000000000037919 */ /* 0x000e2e0000002100 */
[----:B------:R-:W0:Y:S01]  /*0020*/  S2UR UR4, SR_CTAID.X ;  /* 0x00000000000479c3 */ /* 0x000e220000002500 */
[----:B------:R-:W1:Y:S01]  /*0030*/  LDCU.64 UR6, c[0x0][0x398] ;  /* 0x00007300ff0677ac */ /* 0x000e620008000a00 */
[----:B------:R-:W2:Y:S06]  /*0040*/  S2R R5, SR_TID.Y ;  /* 0x0000000000057919 */ /* 0x000eac0000002200 */
[----:B------:R-:W0:Y:S08]  /*0050*/  LDC R0, c[0x0][0x360] ;  /* 0x0000d800ff007b82 */ /* 0x000e300000000800 */
[----:B------:R-:W2:Y:S01]  /*0060*/  S2UR UR5, SR_CTAID.Y ;  /* 0x00000000000579c3 */ /* 0x000ea20000002600 */
[----:B-1----:R-:W-:-:S07]  /*0070*/  IMAD.U32 R15, RZ, RZ, UR7 ;  /* 0x00000007ff0f7e24 */ /* 0x002fce000f8e00ff */
[----:B------:R-:W2:Y:S01]  /*0080*/  LDC R2, c[0x0][0x364] ;  /* 0x0000d900ff027b82 */ /* 0x000ea20000000800 */
[----:B0-----:R-:W-:-:S05]  /*0090*/  IMAD R0, R0, UR4, R3 ;  /* 0x0000000400007c24 */ /* 0x001fca000f8e0203 */
[----:B------:R-:W-:Y:S01]  /*00a0*/  ISETP.GE.AND P0, PT, R0, R15, PT ;  /* 0x0000000f0000720c */ /* 0x000fe20003f06270 */
[----:B--2---:R-:W-:-:S05]  /*00b0*/  IMAD R3, R2, UR5, R5 ;  /* 0x0000000502037c24 */ /* 0x004fca000f8e0205 */
[----:B------:R-:W-:-:S13]  /*00c0*/  ISETP.GE.OR P0, PT, R3, UR6, P0 ;  /* 0x0000000603007c0c */ /* 0x000fda0008706670 */
[----:B------:R-:W-:Y:S05]  /*00d0*/  @P0 EXIT ;  /* 0x000000000000094d */ /* 0x000fea0003800000 */
[----:B------:R-:W0:Y:S01]  /*00e0*/  LDCU UR7, c[0x0][0x380] ;  /* 0x00007000ff0777ac */ /* 0x000e220008000800 */
[----:B------:R-:W-:Y:S01]  /*00f0*/  IMAD.MOV.U32 R6, RZ, RZ, 0x0 ;  /* 0x00000000ff067424 */ /* 0x000fe200078e00ff */
[----:B------:R-:W-:Y:S01]  /*0100*/  MOV R7, 0x7ff80000 ;  /* 0x7ff8000000077802 */ /* 0x000fe20000000f00 */
[----:B------:R-:W1:Y:S01]  /*0110*/  LDCU.64 UR8, c[0x0][0x358] ;  /* 0x00006b00ff0877ac */ /* 0x000e620008000a00 */
[----:B0-----:R-:W-:-:S09]  /*0120*/  UISETP.GE.AND UP0, UPT, UR7, URZ, UPT ;  /* 0x000000ff0700728c */ /* 0x001fd2000bf06270 */
[----:B-1----:R-:W-:Y:S05]  /*0130*/  BRA.U !UP0, `(.L_x_6) ;  /* 0x0000000d08a07547 */ /* 0x002fea000b800000 */
[----:B------:R-:W-:Y:S01]  /*0140*/  UISETP.GE.U32.AND UP0, UPT, UR7, 0x4, UPT ;  /* 0x000000040700788c */ /* 0x000fe2000bf06070 */
[----:B------:R-:W-:Y:S01]  /*0150*/  CS2R R4, SRZ ;  /* 0x0000000000047805 */ /* 0x000fe2000001ff00 */
[----:B------:R-:W-:-:S07]  /*0160*/  UIADD3 UR4, UPT, UPT, -UR7, URZ, URZ ;  /* 0x000000ff07047290 */ /* 0x000fce000fffe1ff */
[----:B------:R-:W-:Y:S05]  /*0170*/  BRA.U !UP0, `(.L_x_7) ;  /* 0x0000000508c87547 */ /* 0x000fea000b800000 */
[----:B------:R-:W0:Y:S01]  /*0180*/  LDC R8, c[0x0][0x39c] ;  /* 0x0000e700ff087b82 */ /* 0x000e220000000800 */
[----:B------:R-:W-:Y:S01]  /*0190*/  VIADD R7, R3, -UR7 ;  /* 0x8000000703077c36 */ /* 0x000fe20008000000 */
[----:B------:R-:W-:Y:S01]  /*01a0*/  USHF.L.U32 UR4, UR7, 0x1, URZ ;  /* 0x0000000107047899 */ /* 0x000fe200080006ff */
[----:B------:R-:W-:Y:S02]  /*01b0*/  HFMA2 R2, -RZ, RZ, 0, 1.78813934326171875e-07 ;  /* 0x00000003ff027431 */ /* 0x000fe400000001ff */
[----:B------:R-:W-:Y:S01]  /*01c0*/  IMAD.MOV.U32 R4, RZ, RZ, RZ ;  /* 0x000000ffff047224 */ /* 0x000fe200078e00ff */
[----:B------:R-:W-:Y:S01]  /*01d0*/  UIADD3 UR5, UPT, UPT, -UR7, 0x3, URZ ;  /* 0x0000000307057890 */ /* 0x000fe2000fffe1ff */
[C---:B------:R-:W-:Y:S01]  /*01e0*/  IADD3 R10, PT, PT, R7.reuse, 0x4, RZ ;  /* 0x00000004070a7810 */ /* 0x040fe20007ffe0ff */
[C---:B------:R-:W-:Y:S01]  /*01f0*/  IMAD R17, R7.reuse, R15, R15 ;  /* 0x0000000f07117224 */ /* 0x040fe200078e020f */
[----:B------:R-:W1:Y:S01]  /*0200*/  LDC.64 R12, c[0x0][0x388] ;  /* 0x0000e200ff0c7b82 */ /* 0x000e620000000a00 */
[C---:B------:R-:W-:Y:S01]  /*0210*/  IADD3 R21, PT, PT, R7.reuse, 0x7, RZ ;  /* 0x0000000707157810 */ /* 0x040fe20007ffe0ff */
[C---:B------:R-:W-:Y:S01]  /*0220*/  VIADD R23, R7.reuse, 0x2 ;  /* 0x0000000207177836 */ /* 0x040fe20000000000 */
[----:B------:R-:W-:Y:S01]  /*0230*/  ULOP3.LUT UR4, UR4, 0xfffffff8, URZ, 0xc0, !UPT ;  /* 0xfffffff804047892 */ /* 0x000fe2000f8ec0ff */
[C---:B------:R-:W-:Y:S01]  /*0240*/  VIADD R9, R7.reuse, 0x3 ;  /* 0x0000000307097836 */ /* 0x040fe20000000000 */
[----:B------:R-:W2:Y:S01]  /*0250*/  LDCU UR6, c[0x0][0x398] ;  /* 0x00007300ff0677ac */ /* 0x000ea20008000800 */
[----:B------:R-:W-:-:S02]  /*0260*/  VIADD R11, R7, 0x5 ;  /* 0x00000005070b7836 */ /* 0x000fc40000000000 */
[----:B------:R-:W-:Y:S01]  /*0270*/  VIADD R20, R7, 0x6 ;  /* 0x0000000607147836 */ /* 0x000fe20000000000 */
[----:B------:R-:W-:Y:S01]  /*0280*/  UIADD3 UR4, UPT, UPT, -UR4, URZ, URZ ;  /* 0x000000ff04047290 */ /* 0x000fe2000fffe1ff */
[-CC-:B------:R-:W-:Y:S02]  /*0290*/  IMAD R23, R23, R15.reuse, R0.reuse ;  /* 0x0000000f17177224 */ /* 0x180fe400078e0200 */
[-CC-:B------:R-:W-:Y:S02]  /*02a0*/  IMAD R9, R9, R15.reuse, R0.reuse ;  /* 0x0000000f09097224 */ /* 0x180fe400078e0200 */
[-CC-:B------:R-:W-:Y:S02]  /*02b0*/  IMAD R10, R10, R15.reuse, R0.reuse ;  /* 0x0000000f0a0a7224 */ /* 0x180fe400078e0200 */
[-CC-:B------:R-:W-:Y:S02]  /*02c0*/  IMAD R11, R11, R15.reuse, R0.reuse ;  /* 0x0000000f0b0b7224 */ /* 0x180fe400078e0200 */
[----:B------:R-:W-:-:S02]  /*02d0*/  IMAD R20, R20, R15, R0 ;  /* 0x0000000f14147224 */ /* 0x000fc400078e0200 */
[-CC-:B------:R-:W-:Y:S02]  /*02e0*/  IMAD R21, R21, R15.reuse, R0.reuse ;  /* 0x0000000f15157224 */ /* 0x180fe400078e0200 */
[----:B------:R-:W-:Y:S02]  /*02f0*/  IMAD R6, R7, R15, R0 ;  /* 0x0000000f07067224 */ /* 0x000fe400078e0200 */
[----:B--2---:R-:W-:-:S07]  /*0300*/  IMAD.IADD R22, R0, 0x1, R17 ;  /* 0x0000000100167824 */ /* 0x004fce00078e0211 */
.L_x_8:
[----:B------:R-:W-:Y:S01]  /*0310*/  ISETP.GE.AND P3, PT, R7, UR6, PT ;  /* 0x0000000607007c0c */ /* 0x000fe2000bf66270 */
[----:B------:R-:W-:-:S03]  /*0320*/  VIADD R15, R2, 0xfffffffd ;  /* 0xfffffffd020f7836 */ /* 0x000fc60000000000 */
[----:B------:R-:W-:Y:S01]  /*0330*/  ISETP.LT.OR P3, PT, R7, RZ, P3 ;  /* 0x000000ff0700720c */ /* 0x000fe20001f61670 */
[----:B-1----:R-:W-:-:S12]  /*0340*/  IMAD.WIDE R14, R15, 0x4, R12 ;  /* 0x000000040f0e7825 */ /* 0x002fd800078e020c */
[----:B------:R-:W1:Y:S01]  /*0350*/  @!P3 LDC.64 R26, c[0x0][0x390] ;  /* 0x0000e400ff1abb82 */ /* 0x000e620000000a00 */
[----:B------:R-:W2:Y:S01]  /*0360*/  @!P3 LDG.E R24, desc[UR8][R14.64] ;  /* 0x000000080e18b981 */ /* 0x000ea2000c1e1900 */
[----:B-1----:R-:W-:-:S06]  /*0370*/  @!P3 IMAD.WIDE R26, R6, 0x4, R26 ;  /* 0x00000004061ab825 */ /* 0x002fcc00078e021a */
[----:B------:R-:W2:Y:S01]  /*0380*/  @!P3 LDG.E R26, desc[UR8][R26.64] ;  /* 0x000000081a1ab981 */ /* 0x000ea2000c1e1900 */
[----:B------:R-:W-:-:S04]  /*0390*/  IADD3 R16, PT, PT, R7, 0x1, RZ ;  /* 0x0000000107107810 */ /* 0x000fc80007ffe0ff */
[----:B------:R-:W-:-:S04]  /*03a0*/  ISETP.GE.AND P2, PT, R16, UR6, PT ;  /* 0x0000000610007c0c */ /* 0x000fc8000bf46270 */
[----:B------:R-:W-:Y:S01]  /*03b0*/  ISETP.LT.OR P2, PT, R16, RZ, P2 ;  /* 0x000000ff1000720c */ /* 0x000fe20001741670 */
[C---:B------:R-:W-:Y:S02]  /*03c0*/  VIADD R18, R7.reuse, 0x2 ;  /* 0x0000000207127836 */ /* 0x040fe40000000000 */
[----:B------:R-:W-:-:S03]  /*03d0*/  VIADD R19, R7, 0x3 ;  /* 0x0000000307137836 */ /* 0x000fc60000000000 */
[----:B------:R-:W-:-:S07]  /*03e0*/  ISETP.GE.AND P1, PT, R18, UR6, PT ;  /* 0x0000000612007c0c */ /* 0x000fce000bf26270 */
[----:B------:R-:W1:Y:S01]  /*03f0*/  @!P2 LDC.64 R16, c[0x0][0x390] ;  /* 0x0000e400ff10ab82 */ /* 0x000e620000000a00 */
[C---:B------:R-:W-:Y:S01]  /*0400*/  ISETP.GE.AND P0, PT, R19.reuse, UR6, PT ;  /* 0x0000000613007c0c */ /* 0x040fe2000bf06270 */
[----:B------:R-:W3:Y:S01]  /*0410*/  @!P2 LDG.E R25, desc[UR8][R14.64+0x4] ;  /* 0x000004080e19a981 */ /* 0x000ee2000c1e1900 */
[----:B------:R-:W-:Y:S02]  /*0420*/  ISETP.LT.OR P1, PT, R18, RZ, P1 ;  /* 0x000000ff1200720c */ /* 0x000fe40000f21670 */
[----:B------:R-:W-:-:S11]  /*0430*/  ISETP.LT.OR P0, PT, R19, RZ, P0 ;  /* 0x000000ff1300720c */ /* 0x000fd60000701670 */
[----:B------:R-:W4:Y:S01]  /*0440*/  @!P1 LDC.64 R18, c[0x0][0x390] ;  /* 0x0000e400ff129b82 */ /* 0x000f220000000a00 */
[----:B------:R-:W5:Y:S01]  /*0450*/  @!P1 LDG.E R27, desc[UR8][R14.64+0x8] ;  /* 0x000008080e1b9981 */ /* 0x000f62000c1e1900 */
[----:B-1----:R-:W-:-:S06]  /*0460*/  @!P2 IMAD.WIDE R28, R22, 0x4, R16 ;  /* 0x00000004161ca825 */ /* 0x002fcc00078e0210 */
[----:B------:R-:W1:Y:S01]  /*0470*/  @!P0 LDC.64 R16, c[0x0][0x390] ;  /* 0x0000e400ff108b82 */ /* 0x000e620000000a00 */
[----:B------:R-:W5:Y:S01]  /*0480*/  @!P2 LDG.E R28, desc[UR8][R28.64] ;  /* 0x000000081c1ca981 */ /* 0x000f62000c1e1900 */
[----:B----4-:R-:W-:-:S06]  /*0490*/  @!P1 IMAD.WIDE R18, R23, 0x4, R18 ;  /* 0x0000000417129825 */ /* 0x010fcc00078e0212 */
[----:B------:R-:W4:Y:S01]  /*04a0*/  @!P1 LDG.E R18, desc[UR8][R18.64] ;  /* 0x0000000812129981 */ /* 0x000f22000c1e1900 */
[----:B-1----:R-:W-:-:S06]  /*04b0*/  @!P0 IMAD.WIDE R16, R9, 0x4, R16 ;  /* 0x0000000409108825 */ /* 0x002fcc00078e0210 */
[----:B------:R1:W4:Y:S01]  /*04c0*/  @!P0 LDG.E R16, desc[UR8][R16.64] ;  /* 0x0000000810108981 */ /* 0x000322000c1e1900 */
[----:B--2---:R-:W-:-:S03]  /*04d0*/  @!P3 FFMA R5, R26, R24, R5 ;  /* 0x000000181a05b223 */ /* 0x004fc60000000005 */
[----:B------:R-:W2:Y:S01]  /*04e0*/  @!P0 LDG.E R26, desc[UR8][R14.64+0xc] ;  /* 0x00000c080e1a8981 */ /* 0x000ea2000c1e1900 */
[----:B------:R-:W-:Y:S01]  /*04f0*/  @!P3 FADD R4, R4, R24 ;  /* 0x000000180404b221 */ /* 0x000fe20000000000 */
[C---:B------:R-:W-:Y:S01]  /*0500*/  IADD3 R24, PT, PT, R7.reuse, 0x4, RZ ;  /* 0x0000000407187810 */ /* 0x040fe20007ffe0ff */
[----:B-1----:R-:W-:-:S03]  /*0510*/  VIADD R17, R7, 0x6 ;  /* 0x0000000607117836 */ /* 0x002fc60000000000 */
[C---:B------:R-:W-:Y:S02]  /*0520*/  ISETP.GE.AND P3, PT, R24.reuse, UR6, PT ;  /* 0x0000000618007c0c */ /* 0x040fe4000bf66270 */
[----:B------:R-:W-:Y:S02]  /*0530*/  ISETP.GE.AND P5, PT, R17, UR6, PT ;  /* 0x0000000611007c0c */ /* 0x000fe4000bfa6270 */
[----:B------:R-:W-:Y:S01]  /*0540*/  ISETP.LT.OR P3, PT, R24, RZ, P3 ;  /* 0x000000ff1800720c */ /* 0x000fe20001f61670 */
[----:B------:R-:W-:Y:S01]  /*0550*/  VIADD R24, R7, 0x5 ;  /* 0x0000000507187836 */ /* 0x000fe20000000000 */
[----:B------:R-:W-:-:S04]  /*0560*/  ISETP.LT.OR P5, PT, R17, RZ, P5 ;  /* 0x000000ff1100720c */ /* 0x000fc80002fa1670 */
[----:B------:R-:W-:Y:S01]  /*0570*/  ISETP.GE.AND P4, PT, R24, UR6, PT ;  /* 0x0000000618007c0c */ /* 0x000fe2000bf86270 */
[----:B---3--:R-:W-:-:S03]  /*0580*/  @!P2 FADD R4, R4, R25 ;  /* 0x000000190404a221 */ /* 0x008fc60000000000 */
[----:B------:R-:W-:-:S05]  /*0590*/  ISETP.LT.OR P4, PT, R24, RZ, P4 ;  /* 0x000000ff1800720c */ /* 0x000fca0002781670 */
[----:B------:R-:W3:Y:S01]  /*05a0*/  @!P5 LDG.E R29, desc[UR8][R14.64+0x18] ;  /* 0x000018080e1dd981 */ /* 0x000ee2000c1e1900 */
[----:B-----5:R-:W-:Y:S01]  /*05b0*/  @!P1 FADD R4, R4, R27 ;  /* 0x0000001b04049221 */ /* 0x020fe20000000000 */
[----:B------:R-:W-:Y:S02]  /*05c0*/  @!P2 FFMA R5, R28, R25, R5 ;  /* 0x000000191c05a223 */ /* 0x000fe40000000005 */
[----:B------:R-:W1:Y:S04]  /*05d0*/  @!P3 LDC.64 R24, c[0x0][0x390] ;  /* 0x0000e400ff18bb82 */ /* 0x000e680000000a00 */
[----:B------:R-:W5:Y:S01]  /*05e0*/  @!P4 LDG.E R28, desc[UR8][R14.64+0x14] ;  /* 0x000014080e1cc981 */ /* 0x000f62000c1e1900 */
[----:B----4-:R-:W-:-:S03]  /*05f0*/  @!P1 FFMA R5, R18, R27, R5 ;  /* 0x0000001b12059223 */ /* 0x010fc60000000005 */
[----:B------:R-:W4:Y:S01]  /*0600*/  @!P4 LDC.64 R18, c[0x0][0x390] ;  /* 0x0000e400ff12cb82 */ /* 0x000f220000000a00 */
[----:B-1----:R-:W-:-:S06]  /*0610*/  @!P3 IMAD.WIDE R24, R10, 0x4, R24 ;  /* 0x000000040a18b825 */ /* 0x002fcc00078e0218 */
[----:B------:R-:W3:Y:S01]  /*0620*/  @!P3 LDG.E R24, desc[UR8][R24.64] ;  /* 0x000000081818b981 */ /* 0x000ee2000c1e1900 */
[----:B----4-:R-:W-:-:S06]  /*0630*/  @!P4 IMAD.WIDE R18, R11, 0x4, R18 ;  /* 0x000000040b12c825 */ /* 0x010fcc00078e0212 */
[----:B------:R-:W5:Y:S01]  /*0640*/  @!P4 LDG.E R18, desc[UR8][R18.64] ;  /* 0x000000081212c981 */ /* 0x000f62000c1e1900 */
[----:B--2---:R-:W-:Y:S01]  /*0650*/  @!P0 FFMA R5, R16, R26, R5 ;  /* 0x0000001a10058223 */ /* 0x004fe20000000005 */
[----:B------:R-:W-:Y:S01]  /*0660*/  @!P0 FADD R4, R4, R26 ;  /* 0x0000001a04048221 */ /* 0x000fe20000000000 */
[----:B------:R-:W-:Y:S01]  /*0670*/  IADD3 R26, PT, PT, R7, 0x7, RZ ;  /* 0x00000007071a7810 */ /* 0x000fe20007ffe0ff */
[----:B------:R-:W1:Y:S03]  /*0680*/  @!P5 LDC.64 R16, c[0x0][0x390] ;  /* 0x0000e400ff10db82 */ /* 0x000e660000000a00 */
[----:B------:R-:W-:-:S04]  /*0690*/  ISETP.GE.AND P0, PT, R26, UR6, PT ;  /* 0x000000061a007c0c */ /* 0x000fc8000bf06270 */
[----:B------:R-:W-:-:S13]  /*06a0*/  ISETP.LT.OR P0, PT, R26, RZ, P0 ;  /* 0x000000ff1a00720c */ /* 0x000fda0000701670 */
[----:B------:R-:W2:Y:S01]  /*06b0*/  @!P0 LDC.64 R26, c[0x0][0x390] ;  /* 0x0000e400ff1a8b82 */ /* 0x000ea20000000a00 */
[----:B------:R-:W4:Y:S01]  /*06c0*/  @!P0 LDG.E R19, desc[UR8][R14.64+0x1c] ;  /* 0x00001c080e138981 */ /* 0x000f22000c1e1900 */
[----:B-1----:R-:W-:-:S06]  /*06d0*/  @!P5 IMAD.WIDE R16, R20, 0x4, R16 ;  /* 0x000000041410d825 */ /* 0x002fcc00078e0210 */
[----:B------:R-:W4:Y:S04]  /*06e0*/  @!P5 LDG.E R16, desc[UR8][R16.64] ;  /* 0x000000081010d981 */ /* 0x000f28000c1e1900 */
[----:B------:R0:W3:Y:S01]  /*06f0*/  @!P3 LDG.E R17, desc[UR8][R14.64+0x10] ;  /* 0x000010080e11b981 */ /* 0x0000e2000c1e1900 */
[----:B--2---:R-:W-:-:S06]  /*0700*/  @!P0 IMAD.WIDE R26, R21, 0x4, R26 ;  /* 0x00000004151a8825 */ /* 0x004fcc00078e021a */
[----:B------:R-:W2:Y:S01]  /*0710*/  @!P0 LDG.E R26, desc[UR8][R26.64] ;  /* 0x000000081a1a8981 */ /* 0x000ea2000c1e1900 */
[----:B------:R-:W-:-:S04]  /*0720*/  UIADD3 UR4, UPT, UPT, UR4, 0x8, URZ ;  /* 0x0000000804047890 */ /* 0x000fc8000fffe0ff */
[----:B------:R-:W-:Y:S01]  /*0730*/  UISETP.NE.AND UP0, UPT, UR4, URZ, UPT ;  /* 0x000000ff0400728c */ /* 0x000fe2000bf05270 */
[----:B0-----:R-:W-:Y:S01]  /*0740*/  IMAD.MOV.U32 R15, RZ, RZ, R8 ;  /* 0x000000ffff0f7224 */ /* 0x001fe200078e0008 */
[----:B------:R-:W-:Y:S01]  /*0750*/  IADD3 R7, PT, PT, R7, 0x8, RZ ;  /* 0x0000000807077810 */ /* 0x000fe20007ffe0ff */
[----:B------:R-:W-:Y:S02]  /*0760*/  VIADD R2, R2, 0x8 ;  /* 0x0000000802027836 */ /* 0x000fe40000000000 */
[C---:B------:R-:W-:Y:S01]  /*0770*/  IMAD R6, R15.reuse, 0x8, R6 ;  /* 0x000000080f067824 */ /* 0x040fe200078e0206 */
[C---:B------:R-:W-:Y:S01]  /*0780*/  LEA R22, R15.reuse, R22, 0x3 ;  /* 0x000000160f167211 */ /* 0x040fe200078e18ff */
[C---:B------:R-:W-:Y:S01]  /*0790*/  IMAD R23, R15.reuse, 0x8, R23 ;  /* 0x000000080f177824 */ /* 0x040fe200078e0217 */
[C---:B------:R-:W-:Y:S01]  /*07a0*/  LEA R9, R15.reuse, R9, 0x3 ;  /* 0x000000090f097211 */ /* 0x040fe200078e18ff */
[C---:B------:R-:W-:Y:S01]  /*07b0*/  IMAD R10, R15.reuse, 0x8, R10 ;  /* 0x000000080f0a7824 */ /* 0x040fe200078e020a */
[C---:B------:R-:W-:Y:S01]  /*07c0*/  LEA R11, R15.reuse, R11, 0x3 ;  /* 0x0000000b0f0b7211 */ /* 0x040fe200078e18ff */
[C---:B------:R-:W-:Y:S01]  /*07d0*/  IMAD R20, R15.reuse, 0x8, R20 ;  /* 0x000000080f147824 */ /* 0x040fe200078e0214 */
[----:B------:R-:W-:Y:S01]  /*07e0*/  LEA R21, R15, R21, 0x3 ;  /* 0x000000150f157211 */ /* 0x000fe200078e18ff */
[----:B------:R-:W-:Y:S01]  /*07f0*/  UIADD3 UR5, UPT, UPT, UR5, 0x8, URZ ;  /* 0x0000000805057890 */ /* 0x000fe2000fffe0ff */
[----:B---3--:R-:W-:Y:S01]  /*0800*/  @!P3 FFMA R5, R24, R17, R5 ;  /* 0x000000111805b223 */ /* 0x008fe20000000005 */
[----:B------:R-:W-:-:S03]  /*0810*/  @!P3 FADD R4, R4, R17 ;  /* 0x000000110404b221 */ /* 0x000fc60000000000 */
[----:B-----5:R-:W-:Y:S01]  /*0820*/  @!P4 FFMA R5, R18, R28, R5 ;  /* 0x0000001c1205c223 */ /* 0x020fe20000000005 */
[----:B------:R-:W-:-:S03]  /*0830*/  @!P4 FADD R4, R4, R28 ;  /* 0x0000001c0404c221 */ /* 0x000fc60000000000 */
[----:B----4-:R-:W-:Y:S01]  /*0840*/  @!P5 FFMA R5, R16, R29, R5 ;  /* 0x0000001d1005d223 */ /* 0x010fe20000000005 */
[----:B------:R-:W-:-:S03]  /*0850*/  @!P5 FADD R4, R4, R29 ;  /* 0x0000001d0404d221 */ /* 0x000fc60000000000 */
[----:B--2---:R-:W-:Y:S01]  /*0860*/  @!P0 FFMA R5, R26, R19, R5 ;  /* 0x000000131a058223 */ /* 0x004fe20000000005 */
[----:B------:R-:W-:Y:S01]  /*0870*/  @!P0 FADD R4, R4, R19 ;  /* 0x0000001304048221 */ /* 0x000fe20000000000 */
[----:B------:R-:W-:Y:S06]  /*0880*/  BRA.U UP0, `(.L_x_8) ;  /* 0xfffffff900a07547 */ /* 0x000fec000b83ffff */
[----:B------:R-:W-:-:S12]  /*0890*/  UIADD3 UR4, UPT, UPT, UR5, -0x3, URZ ;  /* 0xfffffffd05047890 */ /* 0x000fd8000fffe0ff */
.L_x_7:
[----:B------:R-:W0:Y:S02]  /*08a0*/  LDC R2, c[0x0][0x380] ;  /* 0x0000e000ff027b82 */ /* 0x000e240000000800 */
[C---:B0-----:R-:W-:Y:S01]  /*08b0*/  IMAD.SHL.U32 R6, R2.reuse, 0x2, RZ ;  /* 0x0000000202067824 */ /* 0x041fe200078e00ff */
[----:B------:R-:W-:-:S04]  /*08c0*/  LOP3.LUT R7, R2, 0x1, RZ, 0xc0, !PT ;  /* 0x0000000102077812 */ /* 0x000fc800078ec0ff */
[----:B------:R-:W-:Y:S02]  /*08d0*/  LOP3.LUT R6, R6, 0x6, RZ, 0xc0, !PT ;  /* 0x0000000606067812 */ /* 0x000fe400078ec0ff */
[----:B------:R-:W-:Y:S02]  /*08e0*/  ISETP.NE.U32.AND P3, PT, R7, 0x1, PT ;  /* 0x000000010700780c */ /* 0x000fe40003f65070 */
[----:B------:R-:W-:-:S13]  /*08f0*/  ISETP.GE.U32.AND P0, PT, R6, 0x3, PT ;  /* 0x000000030600780c */ /* 0x000fda0003f06070 */
[----:B------:R-:W-:Y:S05]  /*0900*/  @!P0 BRA `(.L_x_9) ;  /* 0x0000000000b08947 */ /* 0x000fea0003800000 */
[----:B------:R-:W-:Y:S01]  /*0910*/  IADD3 R21, PT, PT, R3, UR4, RZ ;  /* 0x0000000403157c10 */ /* 0x000fe2000fffe0ff */
[----:B------:R-:W0:Y:S01]  /*0920*/  LDC.64 R6, c[0x0][0x388] ;  /* 0x0000e200ff067b82 */ /* 0x000e220000000a00 */
[----:B------:R-:W-:Y:S02]  /*0930*/  IADD3 R19, PT, PT, R2, UR4, RZ ;  /* 0x0000000402137c10 */ /* 0x000fe4000fffe0ff */
[C---:B------:R-:W-:Y:S01]  /*0940*/  ISETP.GE.AND P0, PT, R21.reuse, UR6, PT ;  /* 0x0000000615007c0c */ /* 0x040fe2000bf06270 */
[C---:B------:R-:W-:Y:S01]  /*0950*/  VIADD R18, R21.reuse, 0x1 ;  /* 0x0000000115127836 */ /* 0x040fe20000000000 */
[C---:B------:R-:W-:Y:S01]  /*0960*/  IADD3 R20, PT, PT, R21.reuse, 0x2, RZ ;  /* 0x0000000215147810 */ /* 0x040fe20007ffe0ff */
[C---:B------:R-:W-:Y:S01]  /*0970*/  VIADD R14, R21.reuse, 0x3 ;  /* 0x00000003150e7836 */ /* 0x040fe20000000000 */
[----:B------:R-:W-:Y:S02]  /*0980*/  ISETP.LT.OR P0, PT, R21, RZ, P0 ;  /* 0x000000ff1500720c */ /* 0x000fe40000701670 */
[----:B------:R-:W-:-:S02]  /*0990*/  ISETP.GE.AND P1, PT, R18, UR6, PT ;  /* 0x0000000612007c0c */ /* 0x000fc4000bf26270 */
[----:B------:R-:W-:Y:S02]  /*09a0*/  ISETP.GE.AND P2, PT, R20, UR6, PT ;  /* 0x0000000614007c0c */ /* 0x000fe4000bf46270 */
[----:B------:R-:W-:Y:S02]  /*09b0*/  ISETP.LT.OR P1, PT, R18, RZ, P1 ;  /* 0x000000ff1200720c */ /* 0x000fe40000f21670 */
[----:B------:R-:W-:Y:S02]  /*09c0*/  ISETP.LT.OR P2, PT, R20, RZ, P2 ;  /* 0x000000ff1400720c */ /* 0x000fe40001741670 */
[----:B------:R-:W-:-:S03]  /*09d0*/  ISETP.GE.AND P4, PT, R14, UR6, PT ;  /* 0x000000060e007c0c */ /* 0x000fc6000bf86270 */
[----:B------:R-:W1:Y:S01]  /*09e0*/  @!P0 LDC.64 R16, c[0x0][0x390] ;  /* 0x0000e400ff108b82 */ /* 0x000e620000000a00 */
[----:B------:R-:W-:Y:S01]  /*09f0*/  ISETP.LT.OR P4, PT, R14, RZ, P4 ;  /* 0x000000ff0e00720c */ /* 0x000fe20002781670 */
[----:B------:R-:W-:Y:S02]  /*0a00*/  @!P0 IMAD R21, R21, R15, R0 ;  /* 0x0000000f15158224 */ /* 0x000fe400078e0200 */
[----:B0-----:R-:W-:-:S04]  /*0a10*/  IMAD.WIDE R6, R19, 0x4, R6 ;  /* 0x0000000413067825 */ /* 0x001fc800078e0206 */
[----:B------:R-:W0:Y:S01]  /*0a20*/  @!P1 LDC.64 R12, c[0x0][0x390] ;  /* 0x0000e400ff0c9b82 */ /* 0x000e220000000a00 */
[----:B------:R-:W-:Y:S02]  /*0a30*/  @!P1 IMAD R19, R18, R15, R0 ;  /* 0x0000000f12139224 */ /* 0x000fe400078e0200 */
[----:B------:R-:W2:Y:S04]  /*0a40*/  @!P0 LDG.E R18, desc[UR8][R6.64] ;  /* 0x0000000806128981 */ /* 0x000ea8000c1e1900 */
[----:B------:R-:W3:Y:S01]  /*0a50*/  @!P4 LDG.E R23, desc[UR8][R6.64+0xc] ;  /* 0x00000c080617c981 */ /* 0x000ee2000c1e1900 */
[----:B------:R-:W4:Y:S08]  /*0a60*/  @!P2 LDC.64 R10, c[0x0][0x390] ;  /* 0x0000e400ff0aab82 */ /* 0x000f300000000a00 */
[----:B------:R-:W5:Y:S01]  /*0a70*/  @!P4 LDC.64 R8, c[0x0][0x390] ;  /* 0x0000e400ff08cb82 */ /* 0x000f620000000a00 */
[----:B-1----:R-:W-:-:S04]  /*0a80*/  @!P0 IMAD.WIDE R16, R21, 0x4, R16 ;  /* 0x0000000415108825 */ /* 0x002fc800078e0210 */
[----:B------:R-:W-:Y:S02]  /*0a90*/  @!P2 IMAD R21, R20, R15, R0 ;  /* 0x0000000f1415a224 */ /* 0x000fe400078e0200 */
[----:B------:R-:W3:Y:S01]  /*0aa0*/  @!P0 LDG.E R16, desc[UR8][R16.64] ;  /* 0x0000000810108981 */ /* 0x000ee2000c1e1900 */
[----:B0-----:R-:W-:-:S03]  /*0ab0*/  @!P1 IMAD.WIDE R12, R19, 0x4, R12 ;  /* 0x00000004130c9825 */ /* 0x001fc600078e020c */
[----:B------:R-:W3:Y:S04]  /*0ac0*/  @!P1 LDG.E R19, desc[UR8][R6.64+0x4] ;  /* 0x0000040806139981 */ /* 0x000ee8000c1e1900 */
[----:B------:R-:W3:Y:S01]  /*0ad0*/  @!P1 LDG.E R12, desc[UR8][R12.64] ;  /* 0x000000080c0c9981 */ /* 0x000ee2000c1e1900 */
[----:B----4-:R-:W-:-:S04]  /*0ae0*/  @!P2 IMAD.WIDE R10, R21, 0x4, R10 ;  /* 0x00000004150aa825 */ /* 0x010fc800078e020a */
[----:B------:R-:W-:Y:S02]  /*0af0*/  @!P4 IMAD R21, R14, R15, R0 ;  /* 0x0000000f0e15c224 */ /* 0x000fe400078e0200 */
[----:B------:R-:W4:Y:S02]  /*0b00*/  @!P2 LDG.E R10, desc[UR8][R10.64] ;  /* 0x000000080a0aa981 */ /* 0x000f24000c1e1900 */
[----:B-----5:R-:W-:Y:S02]  /*0b10*/  @!P4 IMAD.WIDE R8, R21, 0x4, R8 ;  /* 0x000000041508c825 */ /* 0x020fe400078e0208 */
[----:B------:R-:W5:Y:S04]  /*0b20*/  @!P2 LDG.E R21, desc[UR8][R6.64+0x8] ;  /* 0x000008080615a981 */ /* 0x000f68000c1e1900 */
[----:B------:R-:W4:Y:S01]  /*0b30*/  @!P4 LDG.E R8, desc[UR8][R8.64] ;  /* 0x000000080808c981 */ /* 0x000f22000c1e1900 */
[----:B------:R-:W-:Y:S01]  /*0b40*/  UIADD3 UR4, UPT, UPT, UR4, 0x4, URZ ;  /* 0x0000000404047890 */ /* 0x000fe2000fffe0ff */
[----:B--2---:R-:W-:Y:S01]  /*0b50*/  @!P0 FADD R4, R4, R18 ;  /* 0x0000001204048221 */ /* 0x004fe20000000000 */
[----:B---3--:R-:W-:-:S03]  /*0b60*/  @!P0 FFMA R5, R16, R18, R5 ;  /* 0x0000001210058223 */ /* 0x008fc60000000005 */
[----:B------:R-:W-:Y:S01]  /*0b70*/  @!P1 FADD R4, R4, R19 ;  /* 0x0000001304049221 */ /* 0x000fe20000000000 */
[----:B------:R-:W-:-:S03]  /*0b80*/  @!P1 FFMA R5, R12, R19, R5 ;  /* 0x000000130c059223 */ /* 0x000fc60000000005 */
[----:B-----5:R-:W-:Y:S01]  /*0b90*/  @!P2 FADD R4, R4, R21 ;  /* 0x000000150404a221 */ /* 0x020fe20000000000 */
[----:B----4-:R-:W-:-:S03]  /*0ba0*/  @!P2 FFMA R5, R10, R21, R5 ;  /* 0x000000150a05a223 */ /* 0x010fc60000000005 */
[----:B------:R-:W-:Y:S01]  /*0bb0*/  @!P4 FADD R4, R4, R23 ;  /* 0x000000170404c221 */ /* 0x000fe20000000000 */
[----:B------:R-:W-:-:S07]  /*0bc0*/  @!P4 FFMA R5, R8, R23, R5 ;  /* 0x000000170805c223 */ /* 0x000fce0000000005 */
.L_x_9:
[----:B------:R-:W-:Y:S05]  /*0bd0*/  @P3 BRA `(.L_x_10) ;  /* 0x0000000000603947 */ /* 0x000fea0003800000 */
[----:B------:R-:W-:Y:S01]  /*0be0*/  VIADD R13, R3, UR4 ;  /* 0x00000004030d7c36 */ /* 0x000fe20008000000 */
[----:B------:R-:W0:Y:S01]  /*0bf0*/  LDC.64 R6, c[0x0][0x388] ;  /* 0x0000e200ff067b82 */ /* 0x000e220000000a00 */
[----:B------:R-:W-:-:S03]  /*0c00*/  VIADD R19, R2, UR4 ;  /* 0x0000000402137c36 */ /* 0x000fc60008000000 */
[C---:B------:R-:W-:Y:S02]  /*0c10*/  ISETP.GE.AND P0, PT, R13.reuse, UR6, PT ;  /* 0x000000060d007c0c */ /* 0x040fe4000bf06270 */
[C---:B------:R-:W-:Y:S02]  /*0c20*/  IADD3 R17, PT, PT, R13.reuse, 0x1, RZ ;  /* 0x000000010d117810 */ /* 0x040fe40007ffe0ff */
[----:B------:R-:W-:Y:S02]  /*0c30*/  ISETP.LT.OR P0, PT, R13, RZ, P0 ;  /* 0x000000ff0d00720c */ /* 0x000fe40000701670 */
[----:B------:R-:W-:-:S04]  /*0c40*/  ISETP.GE.AND P1, PT, R17, UR6, PT ;  /* 0x0000000611007c0c */ /* 0x000fc8000bf26270 */
[----:B------:R-:W-:-:S07]  /*0c50*/  ISETP.LT.OR P1, PT, R17, RZ, P1 ;  /* 0x000000ff1100720c */ /* 0x000fce0000f21670 */
[----:B------:R-:W1:Y:S01]  /*0c60*/  @!P0 LDC.64 R10, c[0x0][0x390] ;  /* 0x0000e400ff0a8b82 */ /* 0x000e620000000a00 */
[----:B------:R-:W-:Y:S02]  /*0c70*/  @!P0 IMAD R13, R13, R15, R0 ;  /* 0x0000000f0d0d8224 */ /* 0x000fe400078e0200 */
[----:B0-----:R-:W-:-:S04]  /*0c80*/  IMAD.WIDE R6, R19, 0x4, R6 ;  /* 0x0000000413067825 */ /* 0x001fc800078e0206 */
[----:B------:R-:W-:Y:S01]  /*0c90*/  @!P1 IMAD R17, R17, R15, R0 ;  /* 0x0000000f11119224 */ /* 0x000fe200078e0200 */
[----:B------:R-:W0:Y:S01]  /*0ca0*/  @!P1 LDC.64 R8, c[0x0][0x390] ;  /* 0x0000e400ff089b82 */ /* 0x000e220000000a00 */
[----:B-1----:R-:W-:Y:S02]  /*0cb0*/  @!P0 IMAD.WIDE R10, R13, 0x4, R10 ;  /* 0x000000040d0a8825 */ /* 0x002fe400078e020a */
[----:B------:R-:W2:Y:S04]  /*0cc0*/  @!P0 LDG.E R13, desc[UR8][R6.64] ;  /* 0x00000008060d8981 */ /* 0x000ea8000c1e1900 */
[----:B------:R-:W3:Y:S01]  /*0cd0*/  @!P0 LDG.E R10, desc[UR8][R10.64] ;  /* 0x000000080a0a8981 */ /* 0x000ee2000c1e1900 */
[----:B0-----:R-:W-:-:S03]  /*0ce0*/  @!P1 IMAD.WIDE R8, R17, 0x4, R8 ;  /* 0x0000000411089825 */ /* 0x001fc600078e0208 */
[----:B------:R-:W4:Y:S04]  /*0cf0*/  @!P1 LDG.E R17, desc[UR8][R6.64+0x4] ;  /* 0x0000040806119981 */ /* 0x000f28000c1e1900 */
[----:B------:R-:W5:Y:S01]  /*0d00*/  @!P1 LDG.E R8, desc[UR8][R8.64] ;  /* 0x0000000808089981 */ /* 0x000f62000c1e1900 */
[----:B------:R-:W-:Y:S01]  /*0d10*/  UIADD3 UR4, UPT, UPT, UR4, 0x2, URZ ;  /* 0x0000000204047890 */ /* 0x000fe2000fffe0ff */
[----:B--2---:R-:W-:Y:S01]  /*0d20*/  @!P0 FADD R4, R4, R13 ;  /* 0x0000000d04048221 */ /* 0x004fe20000000000 */
[----:B---3--:R-:W-:-:S03]  /*0d30*/  @!P0 FFMA R5, R10, R13, R5 ;  /* 0x0000000d0a058223 */ /* 0x008fc60000000005 */
[----:B----4-:R-:W-:Y:S01]  /*0d40*/  @!P1 FADD R4, R4, R17 ;  /* 0x0000001104049221 */ /* 0x010fe20000000000 */
[----:B-----5:R-:W-:-:S07]  /*0d50*/  @!P1 FFMA R5, R8, R17, R5 ;  /* 0x0000001108059223 */ /* 0x020fce0000000005 */
.L_x_10:
[----:B------:R-:W-:Y:S01]  /*0d60*/  IADD3 R10, PT, PT, R3, UR4, RZ ;  /* 0x00000004030a7c10 */ /* 0x000fe2000fffe0ff */
[----:B------:R-:W-:Y:S03]  /*0d70*/  BSSY.RECONVERGENT B0, `(.L_x_11) ;  /* 0x000000e000007945 */ /* 0x000fe60003800200 */
[----:B------:R-:W-:-:S04]  /*0d80*/  ISETP.GE.AND P0, PT, R10, UR6, PT ;  /* 0x000000060a007c0c */ /* 0x000fc8000bf06270 */
[----:B------:R-:W-:-:S13]  /*0d90*/  ISETP.LT.OR P0, PT, R10, RZ, P0 ;  /* 0x000000ff0a00720c */ /* 0x000fda0000701670 */
[----:B------:R-:W-:Y:S05]  /*0da0*/  @P0 BRA `(.L_x_12) ;  /* 0x0000000000280947 */ /* 0x000fea0003800000 */
[----:B------:R-:W0:Y:S01]  /*0db0*/  LDC.64 R6, c[0x0][0x390] ;  /* 0x0000e400ff067b82 */ /* 0x000e220000000a00 */
[----:B------:R-:W-:Y:S02]  /*0dc0*/  IMAD R15, R10, R15, R0 ;  /* 0x0000000f0a0f7224 */ /* 0x000fe400078e0200 */
[----:B------:R-:W-:-:S05]  /*0dd0*/  VIADD R11, R2, UR4 ;  /* 0x00000004020b7c36 */ /* 0x000fca0008000000 */
[----:B------:R-:W1:Y:S01]  /*0de0*/  LDC.64 R8, c[0x0][0x388] ;  /* 0x0000e200ff087b82 */ /* 0x000e620000000a00 */
[----:B0-----:R-:W-:-:S06]  /*0df0*/  IMAD.WIDE R6, R15, 0x4, R6 ;  /* 0x000000040f067825 */ /* 0x001fcc00078e0206 */
[----:B------:R-:W2:Y:S01]  /*0e00*/  LDG.E R6, desc[UR8][R6.64] ;  /* 0x0000000806067981 */ /* 0x000ea2000c1e1900 */
[----:B-1----:R-:W-:-:S06]  /*0e10*/  IMAD.WIDE R8, R11, 0x4, R8 ;  /* 0x000000040b087825 */ /* 0x002fcc00078e0208 */
[----:B------:R-:W2:Y:S02]  /*0e20*/  LDG.E R9, desc[UR8][R8.64] ;  /* 0x0000000808097981 */ /* 0x000ea4000c1e1900 */
[----:B--2---:R-:W-:Y:S01]  /*0e30*/  FFMA R5, R6, R9, R5 ;  /* 0x0000000906057223 */ /* 0x004fe20000000005 */
[----:B------:R-:W-:-:S07]  /*0e40*/  FADD R4, R4, R9 ;  /* 0x0000000904047221 */ /* 0x000fce0000000000 */
.L_x_12:
[----:B------:R-:W-:Y:S05]  /*0e50*/  BSYNC.RECONVERGENT B0 ;  /* 0x0000000000007941 */ /* 0x000fea0003800200 */
.L_x_11:
[----:B------:R-:W0:Y:S01]  /*0e60*/  F2F.F64.F32 R10, R4 ;  /* 0x00000004000a7310 */ /* 0x000e220000201800 */
[----:B------:R-:W-:Y:S01]  /*0e70*/  MOV R6, 0x1 ;  /* 0x0000000100067802 */ /* 0x000fe20000000f00 */
[----:B------:R-:W-:Y:S06]  /*0e80*/  BSSY.RECONVERGENT B0, `(.L_x_13) ;  /* 0x0000012000007945 */ /* 0x000fec0003800200 */
[----:B0-----:R-:W0:Y:S02]  /*0e90*/  MUFU.RCP64H R7, R11 ;  /* 0x0000000b00077308 */ /* 0x001e240000001800 */
[----:B0-----:R-:W-:-:S08]  /*0ea0*/  DFMA R8, -R10, R6, 1 ;  /* 0x3ff000000a08742b */ /* 0x001fd00000000106 */
[----:B------:R-:W-:Y:S02]  /*0eb0*/  DFMA R12, R8, R8, R8 ;  /* 0x00000008080c722b */ /* 0x000fe40000000008 */
[----:B------:R-:W0:Y:S06]  /*0ec0*/  F2F.F64.F32 R8, R5 ;  /* 0x0000000500087310 */ /* 0x000e2c0000201800 */
[----:B------:R-:W-:-:S08]  /*0ed0*/  DFMA R12, R6, R12, R6 ;  /* 0x0000000c060c722b */ /* 0x000fd00000000006 */
[----:B------:R-:W-:Y:S02]  /*0ee0*/  DFMA R6, -R10, R12, 1 ;  /* 0x3ff000000a06742b */ /* 0x000fe4000000010c */
[----:B0-----:R-:W-:-:S06]  /*0ef0*/  DMUL R8, R8, 90 ;  /* 0x4056800008087828 */ /* 0x001fcc0000000000 */
[----:B------:R-:W-:-:S04]  /*0f00*/  DFMA R6, R12, R6, R12 ;  /* 0x000000060c06722b */ /* 0x000fc8000000000c */
[----:B------:R-:W-:-:S04]  /*0f10*/  FSETP.GEU.AND P1, PT, |R9|, 6.5827683646048100446e-37, PT ;  /* 0x036000000900780b */ /* 0x000fc80003f2e200 */
[----:B------:R-:W-:-:S08]  /*0f20*/  DMUL R12, R8, R6 ;  /* 0x00000006080c7228 */ /* 0x000fd00000000000 */
[----:B------:R-:W-:-:S08]  /*0f30*/  DFMA R14, -R10, R12, R8 ;  /* 0x0000000c0a0e722b */ /* 0x000fd00000000108 */
[----:B------:R-:W-:-:S10]  /*0f40*/  DFMA R6, R6, R14, R12 ;  /* 0x0000000e0606722b */ /* 0x000fd4000000000c */
[----:B------:R-:W-:-:S05]  /*0f50*/  FFMA R2, RZ, R11, R7 ;  /* 0x0000000bff027223 */ /* 0x000fca0000000007 */
[----:B------:R-:W-:-:S13]  /*0f60*/  FSETP.GT.AND P0, PT, |R2|, 1.469367938527859385e-39, PT ;  /* 0x001000000200780b */ /* 0x000fda0003f04200 */
[----:B------:R-:W-:Y:S05]  /*0f70*/  @P0 BRA P1, `(.L_x_14) ;  /* 0x0000000000080947 */ /* 0x000fea0000800000 */
[----:B------:R-:W-:-:S07]  /*0f80*/  MOV R2, 0xfa0 ;  /* 0x00000fa000027802 */ /* 0x000fce0000000f00 */
[----:B------:R-:W-:Y:S05]  /*0f90*/  CALL.REL.NOINC `($__internal_0_$__cuda_sm20_div_rn_f64_full) ;  /* 0x0000000000247944 */ /* 0x000fea0003c00000 */
.L_x_14:
[----:B------:R-:W-:Y:S05]  /*0fa0*/  BSYNC.RECONVERGENT B0 ;  /* 0x0000000000007941 */ /* 0x000fea0003800200 */
.L_x_13:
[----:B------:R-:W-:-:S11]  /*0fb0*/  DADD R6, R6, 0.5 ;  /* 0x3fe0000006067429 */ /* 0x000fd60000000000 */
.L_x_6:
[----:B------:R-:W0:Y:S01]  /*0fc0*/  LDC.64 R4, c[0x0][0x3a0] ;  /* 0x0000e800ff047b82 */ /* 0x000e220000000a00 */
[----:B------:R-:W1:Y:S01]  /*0fd0*/  LDCU UR4, c[0x0][0x39c] ;  /* 0x00007380ff0477ac */ /* 0x000e620008000800 */
[----:B------:R-:W2:Y:S01]  /*0fe0*/  F2I.F64.TRUNC R7, R6 ;  /* 0x0000000600077311 */ /* 0x000ea2000030d100 */
[----:B-1----:R-:W-:-:S04]  /*0ff0*/  IMAD R3, R3, UR4, R0 ;  /* 0x0000000403037c24 */ /* 0x002fc8000f8e0200 */
[----:B0-----:R-:W-:-:S05]  /*1000*/  IMAD.WIDE R2, R3, 0x2, R4 ;  /* 0x0000000203027825 */ /* 0x001fca00078e0204 */
[----:B--2---:R-:W-:Y:S01]  /*1010*/  STG.E.U16 desc[UR8][R2.64], R7 ;  /* 0x0000000702007986 */ /* 0x004fe2000c101508 */
[----:B------:R-:W-:Y:S05]  /*1020*/  EXIT ;  /* 0x000000000000794d */ /* 0x000fea0003800000 */
        .weak           $__internal_0_$__cuda_sm20_div_rn_f64_full
        .type           $__internal_0_$__cuda_sm20_div_rn_f64_full,@function
        .size           $__internal_0_$__cuda_sm20_div_rn_f64_full,(.L_x_41 - $__internal_0_$__cuda_sm20_div_rn_f64_full)
$__internal_0_$__cuda_sm20_div_rn_f64_full:
[C---:B------:R-:W-:Y:S01]  /*1030*/  FSETP.GEU.AND P0, PT, |R11|.reuse, 1.469367938527859385e-39, PT ;  /* 0x001000000b00780b */ /* 0x040fe20003f0e200 */
[--C-:B------:R-:W-:Y:S01]  /*1040*/  IMAD.MOV.U32 R6, RZ, RZ, R10.reuse ;  /* 0x000000ffff067224 */ /* 0x100fe200078e000a */
[----:B------:R-:W-:Y:S01]  /*1050*/  LOP3.LUT R4, R11, 0x800fffff, RZ, 0xc0, !PT ;  /* 0x800fffff0b047812 */ /* 0x000fe200078ec0ff */
[----:B------:R-:W-:Y:S01]  /*1060*/  BSSY.RECONVERGENT B1, `(.L_x_15) ;  /* 0x0000057000017945 */ /* 0x000fe20003800200 */
[----:B------:R-:W-:Y:S02]  /*1070*/  MOV R7, R11 ;  /* 0x0000000b00077202 */ /* 0x000fe40000000f00 */
[----:B------:R-:W-:Y:S01]  /*1080*/  LOP3.LUT R5, R4, 0x3ff00000, RZ, 0xfc, !PT ;  /* 0x3ff0000004057812 */ /* 0x000fe200078efcff */
[----:B------:R-:W-:Y:S01]  /*1090*/  IMAD.MOV.U32 R4, RZ, RZ, R10 ;  /* 0x000000ffff047224 */ /* 0x000fe200078e000a */
[----:B------:R-:W-:Y:S02]  /*10a0*/  FSETP.GEU.AND P2, PT, |R9|, 1.469367938527859385e-39, PT ;  /* 0x001000000900780b */ /* 0x000fe40003f4e200 */
[----:B------:R-:W-:-:S02]  /*10b0*/  MOV R16, 0x1 ;  /* 0x0000000100107802 */ /* 0x000fc40000000f00 */
[----:B------:R-:W-:Y:S01]  /*10c0*/  LOP3.LUT R12, R9, 0x7ff00000, RZ, 0xc0, !PT ;  /* 0x7ff00000090c7812 */ /* 0x000fe200078ec0ff */
[----:B------:R-:W-:Y:S01]  /*10d0*/  @!P0 DMUL R4, R6, 8.98846567431157953865e+307 ;  /* 0x7fe0000006048828 */ /* 0x000fe20000000000 */
[----:B------:R-:W-:-:S05]  /*10e0*/  MOV R10, R8 ;  /* 0x00000008000a7202 */ /* 0x000fca0000000f00 */
[----:B------:R-:W0:Y:S02]  /*10f0*/  MUFU.RCP64H R17, R5 ;  /* 0x0000000500117308 */ /* 0x000e240000001800 */
[----:B------:R-:W-:-:S04]  /*1100*/  @!P2 LOP3.LUT R13, R7, 0x7ff00000, RZ, 0xc0, !PT ;  /* 0x7ff00000070da812 */ /* 0x000fc800078ec0ff */
[----:B------:R-:W-:Y:S01]  /*1110*/  @!P2 ISETP.GE.U32.AND P3, PT, R12, R13, PT ;  /* 0x0000000d0c00a20c */ /* 0x000fe20003f66070 */
[----:B------:R-:W-:Y:S01]  /*1120*/  IMAD.MOV.U32 R13, RZ, RZ, 0x1ca00000 ;  /* 0x1ca00000ff0d7424 */ /* 0x000fe200078e00ff */
[----:B0-----:R-:W-:-:S08]  /*1130*/  DFMA R14, R16, -R4, 1 ;  /* 0x3ff00000100e742b */ /* 0x001fd00000000804 */
[----:B------:R-:W-:Y:S01]  /*1140*/  DFMA R18, R14, R14, R14 ;  /* 0x0000000e0e12722b */ /* 0x000fe2000000000e */
[----:B------:R-:W-:-:S04]  /*1150*/  LOP3.LUT R15, R11, 0x7ff00000, RZ, 0xc0, !PT ;  /* 0x7ff000000b0f7812 */ /* 0x000fc800078ec0ff */
[----:B------:R-:W-:-:S03]  /*1160*/  ISETP.GE.U32.AND P1, PT, R12, R15, PT ;  /* 0x0000000f0c00720c */ /* 0x000fc60003f26070 */
[----:B------:R-:W-:Y:S01]  /*1170*/  DFMA R16, R16, R18, R16 ;  /* 0x000000121010722b */ /* 0x000fe20000000010 */
[C---:B------:R-:W-:Y:S01]  /*1180*/  @!P2 SEL R19, R13.reuse, 0x63400000, !P3 ;  /* 0x634000000d13a807 */ /* 0x040fe20005800000 */
[----:B------:R-:W-:Y:S01]  /*1190*/  @!P2 IMAD.MOV.U32 R18, RZ, RZ, RZ ;  /* 0x000000ffff12a224 */ /* 0x000fe200078e00ff */
[----:B------:R-:W-:Y:S02]  /*11a0*/  SEL R11, R13, 0x63400000, !P1 ;  /* 0x634000000d0b7807 */ /* 0x000fe40004800000 */
[--C-:B------:R-:W-:Y:S02]  /*11b0*/  @!P2 LOP3.LUT R19, R19, 0x80000000, R9.reuse, 0xf8, !PT ;  /* 0x800000001313a812 */ /* 0x100fe400078ef809 */
[----:B------:R-:W-:Y:S01]  /*11c0*/  LOP3.LUT R11, R11, 0x800fffff, R9, 0xf8, !PT ;  /* 0x800fffff0b0b7812 */ /* 0x000fe200078ef809 */
[----:B------:R-:W-:Y:S01]  /*11d0*/  DFMA R20, R16, -R4, 1 ;  /* 0x3ff000001014742b */ /* 0x000fe20000000804 */
[----:B------:R-:W-:-:S06]  /*11e0*/  @!P2 LOP3.LUT R19, R19, 0x100000, RZ, 0xfc, !PT ;  /* 0x001000001313a812 */ /* 0x000fcc00078efcff */
[----:B------:R-:W-:Y:S02]  /*11f0*/  @!P2 DFMA R10, R10, 2, -R18 ;  /* 0x400000000a0aa82b */ /* 0x000fe40000000812 */
[----:B------:R-:W-:Y:S01]  /*1200*/  DFMA R16, R16, R20, R16 ;  /* 0x000000141010722b */ /* 0x000fe20000000010 */
[----:B------:R-:W-:Y:S01]  /*1210*/  MOV R21, R12 ;  /* 0x0000000c00157202 */ /* 0x000fe20000000f00 */
[----:B------:R-:W-:Y:S01]  /*1220*/  IMAD.MOV.U32 R20, RZ, RZ, R15 ;  /* 0x000000ffff147224 */ /* 0x000fe200078e000f */
[----:B------:R-:W-:-:S05]  /*1230*/  @!P0 LOP3.LUT R20, R5, 0x7ff00000, RZ, 0xc0, !PT ;  /* 0x7ff0000005148812 */ /* 0x000fca00078ec0ff */
[----:B------:R-:W-:Y:S01]  /*1240*/  @!P2 LOP3.LUT R21, R11, 0x7ff00000, RZ, 0xc0, !PT ;  /* 0x7ff000000b15a812 */ /* 0x000fe200078ec0ff */
[----:B------:R-:W-:Y:S01]  /*1250*/  VIADD R23, R20, 0xffffffff ;  /* 0xffffffff14177836 */ /* 0x000fe20000000000 */
[----:B------:R-:W-:Y:S02]  /*1260*/  DMUL R18, R16, R10 ;  /* 0x0000000a10127228 */ /* 0x000fe40000000000 */
[----:B------:R-:W-:-:S04]  /*1270*/  IADD3 R22, PT, PT, R21, -0x1, RZ ;  /* 0xffffffff15167810 */ /* 0x000fc80007ffe0ff */
[----:B------:R-:W-:Y:S02]  /*1280*/  ISETP.GT.U32.AND P0, PT, R22, 0x7feffffe, PT ;  /* 0x7feffffe1600780c */ /* 0x000fe40003f04070 */
[----:B------:R-:W-:Y:S02]  /*1290*/  DFMA R14, R18, -R4, R10 ;  /* 0x80000004120e722b */ /* 0x000fe4000000000a */
[----:B------:R-:W-:-:S06]  /*12a0*/  ISETP.GT.U32.OR P0, PT, R23, 0x7feffffe, P0 ;  /* 0x7feffffe1700780c */ /* 0x000fcc0000704470 */
[----:B------:R-:W-:-:S07]  /*12b0*/  DFMA R14, R16, R14, R18 ;  /* 0x0000000e100e722b */ /* 0x000fce0000000012 */
[----:B------:R-:W-:Y:S05]  /*12c0*/  @P0 BRA `(.L_x_16) ;  /* 0x00000000006c0947 */ /* 0x000fea0003800000 */
[----:B------:R-:W-:-:S04]  /*12d0*/  LOP3.LUT R9, R7, 0x7ff00000, RZ, 0xc0, !PT ;  /* 0x7ff0000007097812 */ /* 0x000fc800078ec0ff */
[CC--:B------:R-:W-:Y:S02]  /*12e0*/  VIADDMNMX R8, R12.reuse, -R9.reuse, 0xb9600000, !PT ;  /* 0xb96000000c087446 */ /* 0x0c0fe40007800909 */
[----:B------:R-:W-:Y:S02]  /*12f0*/  ISETP.GE.U32.AND P0, PT, R12, R9, PT ;  /* 0x000000090c00720c */ /* 0x000fe40003f06070 */
[----:B------:R-:W-:Y:S02]  /*1300*/  VIMNMX R8, PT, PT, R8, 0x46a00000, PT ;  /* 0x46a0000008087848 */ /* 0x000fe40003fe0100 */
[----:B------:R-:W-:-:S04]  /*1310*/  SEL R13, R13, 0x63400000, !P0 ;  /* 0x634000000d0d7807 */ /* 0x000fc80004000000 */
[----:B------:R-:W-:Y:S02]  /*1320*/  IADD3 R16, PT, PT, -R13, R8, RZ ;  /* 0x000000080d107210 */ /* 0x000fe40007ffe1ff */
[----:B------:R-:W-:-:S03]  /*1330*/  MOV R8, RZ ;  /* 0x000000ff00087202 */ /* 0x000fc60000000f00 */
[----:B------:R-:W-:-:S06]  /*1340*/  VIADD R9, R16, 0x7fe00000 ;  /* 0x7fe0000010097836 */ /* 0x000fcc0000000000 */
[----:B------:R-:W-:-:S10]  /*1350*/  DMUL R12, R14, R8 ;  /* 0x000000080e0c7228 */ /* 0x000fd40000000000 */
[----:B------:R-:W-:-:S13]  /*1360*/  FSETP.GTU.AND P0, PT, |R13|, 1.469367938527859385e-39, PT ;  /* 0x001000000d00780b */ /* 0x000fda0003f0c200 */
[----:B------:R-:W-:Y:S05]  /*1370*/  @P0 BRA `(.L_x_17) ;  /* 0x0000000000940947 */ /* 0x000fea0003800000 */
[----:B------:R-:W-:Y:S01]  /*1380*/  DFMA R4, R14, -R4, R10 ;  /* 0x800000040e04722b */ /* 0x000fe2000000000a */
[----:B------:R-:W-:-:S09]  /*1390*/  IMAD.MOV.U32 R8, RZ, RZ, RZ ;  /* 0x000000ffff087224 */ /* 0x000fd200078e00ff */
[C---:B------:R-:W-:Y:S02]  /*13a0*/  FSETP.NEU.AND P0, PT, R5.reuse, RZ, PT ;  /* 0x000000ff0500720b */ /* 0x040fe40003f0d000 */
[----:B------:R-:W-:-:S04]  /*13b0*/  LOP3.LUT R7, R5, 0x80000000, R7, 0x48, !PT ;  /* 0x8000000005077812 */ /* 0x000fc800078e4807 */
[----:B------:R-:W-:-:S07]  /*13c0*/  LOP3.LUT R9, R7, R9, RZ, 0xfc, !PT ;  /* 0x0000000907097212 */ /* 0x000fce00078efcff */
[----:B------:R-:W-:Y:S05]  /*13d0*/  @!P0 BRA `(.L_x_17) ;  /* 0x00000000007c8947 */ /* 0x000fea0003800000 */
[----:B------:R-:W-:Y:S01]  /*13e0*/  IADD3 R5, PT, PT, -R16, RZ, RZ ;  /* 0x000000ff10057210 */ /* 0x000fe20007ffe1ff */
[----:B------:R-:W-:Y:S01]  /*13f0*/  IMAD.MOV.U32 R4, RZ, RZ, RZ ;  /* 0x000000ffff047224 */ /* 0x000fe200078e00ff */
[----:B------:R-:W-:-:S05]  /*1400*/  DMUL.RP R8, R14, R8 ;  /* 0x000000080e087228 */ /* 0x000fca0000008000 */
[----:B------:R-:W-:-:S05]  /*1410*/  DFMA R4, R12, -R4, R14 ;  /* 0x800000040c04722b */ /* 0x000fca000000000e */
[----:B------:R-:W-:Y:S02]  /*1420*/  LOP3.LUT R7, R9, R7, RZ, 0x3c, !PT ;  /* 0x0000000709077212 */ /* 0x000fe400078e3cff */
[----:B------:R-:W-:-:S04]  /*1430*/  IADD3 R4, PT, PT, -R16, -0x43300000, RZ ;  /* 0xbcd0000010047810 */ /* 0x000fc80007ffe1ff */
[----:B------:R-:W-:-:S04]  /*1440*/  FSETP.NEU.AND P0, PT, |R5|, R4, PT ;  /* 0x000000040500720b */ /* 0x000fc80003f0d200 */
[----:B------:R-:W-:Y:S02]  /*1450*/  FSEL R12, R8, R12, !P0 ;  /* 0x0000000c080c7208 */ /* 0x000fe40004000000 */
[----:B------:R-:W-:Y:S01]  /*1460*/  FSEL R13, R7, R13, !P0 ;  /* 0x0000000d070d7208 */ /* 0x000fe20004000000 */
[----:B------:R-:W-:Y:S06]  /*1470*/  BRA `(.L_x_17) ;  /* 0x0000000000547947 */ /* 0x000fec0003800000 */
.L_x_16:
[----:B------:R-:W-:-:S14]  /*1480*/  DSETP.NAN.AND P0, PT, R8, R8, PT ;  /* 0x000000080800722a */ /* 0x000fdc0003f08000 */
[----:B------:R-:W-:Y:S05]  /*1490*/  @P0 BRA `(.L_x_18) ;  /* 0x0000000000440947 */ /* 0x000fea0003800000 */
[----:B------:R-:W-:-:S14]  /*14a0*/  DSETP.NAN.AND P0, PT, R6, R6, PT ;  /* 0x000000060600722a */ /* 0x000fdc0003f08000 */
[----:B------:R-:W-:Y:S05]  /*14b0*/  @P0 BRA `(.L_x_19) ;  /* 0x0000000000300947 */ /* 0x000fea0003800000 */
[----:B------:R-:W-:Y:S01]  /*14c0*/  ISETP.NE.AND P0, PT, R21, R20, PT ;  /* 0x000000141500720c */ /* 0x000fe20003f05270 */
[----:B------:R-:W-:Y:S01]  /*14d0*/  IMAD.MOV.U32 R13, RZ, RZ, -0x80000 ;  /* 0xfff80000ff0d7424 */ /* 0x000fe200078e00ff */
[----:B------:R-:W-:-:S11]  /*14e0*/  MOV R12, 0x0 ;  /* 0x00000000000c7802 */ /* 0x000fd60000000f00 */
[----:B------:R-:W-:Y:S05]  /*14f0*/  @!P0 BRA `(.L_x_17) ;  /* 0x0000000000348947 */ /* 0x000fea0003800000 */
[----:B------:R-:W-:Y:S02]  /*1500*/  ISETP.NE.AND P0, PT, R21, 0x7ff00000, PT ;  /* 0x7ff000001500780c */ /* 0x000fe40003f05270 */
[----:B------:R-:W-:Y:S02]  /*1510*/  LOP3.LUT R13, R9, 0x80000000, R7, 0x48, !PT ;  /* 0x80000000090d7812 */ /* 0x000fe400078e4807 */
[----:B------:R-:W-:-:S13]  /*1520*/  ISETP.EQ.OR P0, PT, R20, RZ, !P0 ;  /* 0x000000ff1400720c */ /* 0x000fda0004702670 */
[----:B------:R-:W-:Y:S02]  /*1530*/  @P0 LOP3.LUT R4, R13, 0x7ff00000, RZ, 0xfc, !PT ;  /* 0x7ff000000d040812 */ /* 0x000fe400078efcff */
[----:B------:R-:W-:Y:S01]  /*1540*/  @!P0 MOV R12, RZ ;  /* 0x000000ff000c8202 */ /* 0x000fe20000000f00 */
[----:B------:R-:W-:Y:S01]  /*1550*/  @P0 IMAD.MOV.U32 R12, RZ, RZ, RZ ;  /* 0x000000ffff0c0224 */ /* 0x000fe200078e00ff */
[----:B------:R-:W-:Y:S01]  /*1560*/  @P0 MOV R13, R4 ;  /* 0x00000004000d0202 */ /* 0x000fe20000000f00 */
[----:B------:R-:W-:Y:S06]  /*1570*/  BRA `(.L_x_17) ;  /* 0x0000000000147947 */ /* 0x000fec0003800000 */
.L_x_19:
[----:B------:R-:W-:Y:S01]  /*1580*/  LOP3.LUT R13, R7, 0x80000, RZ, 0xfc, !PT ;  /* 0x00080000070d7812 */ /* 0x000fe200078efcff */
[----:B------:R-:W-:Y:S01]  /*1590*/  IMAD.MOV.U32 R12, RZ, RZ, R6 ;  /* 0x000000ffff0c7224 */ /* 0x000fe200078e0006 */
[----:B------:R-:W-:Y:S06]  /*15a0*/  BRA `(.L_x_17) ;  /* 0x0000000000087947 */ /* 0x000fec0003800000 */
.L_x_18:
[----:B------:R-:W-:Y:S02]  /*15b0*/  LOP3.LUT R13, R9, 0x80000, RZ, 0xfc, !PT ;  /* 0x00080000090d7812 */ /* 0x000fe400078efcff */
[----:B------:R-:W-:-:S07]  /*15c0*/  MOV R12, R8 ;  /* 0x00000008000c7202 */ /* 0x000fce0000000f00 */
.L_x_17:
[----:B------:R-:W-:Y:S05]  /*15d0*/  BSYNC.RECONVERGENT B1 ;  /* 0x0000000000017941 */ /* 0x000fea0003800200 */
.L_x_15:
[----:B------:R-:W-:Y:S02]  /*15e0*/  HFMA2 R5, -RZ, RZ, 0, 0 ;  /* 0x00000000ff057431 */ /* 0x000fe400000001ff */
[----:B------:R-:W-:Y:S01]  /*15f0*/  IMAD.MOV.U32 R4, RZ, RZ, R2 ;  /* 0x000000ffff047224 */ /* 0x000fe200078e0002 */
[----:B------:R-:W-:Y:S01]  /*1600*/  MOV R7, R13 ;  /* 0x0000000d00077202 */ /* 0x000fe20000000f00 */
[----:B------:R-:W-:Y:S02]  /*1610*/  IMAD.MOV.U32 R6, RZ, RZ, R12 ;  /* 0x000000ffff067224 */ /* 0x000fe400078e000c */
[----:B------:R-:W-:Y:S05]  /*1620*/  RET.REL.NODEC R4 `(_Z13GaussianBlurYiPfS_iiPs) ;  /* 0xffffffe804747950 */ /* 0x000fea0003c3ffff */
.L_x_20:
        /* <DEDUP_REMOVED lines=13> */
.L_x_41:


//--------------------- .text._Z13GaussianBlurXiPhPfS0_ii --------------------------
	.section	.text._Z13GaussianBlurXiPhPfS0_ii,"ax",@progbits
	.align	128
        .global         _Z13GaussianBlurXiPhPfS0_ii
        .type           _Z13GaussianBlurXiPhPfS0_ii,@function
        .size           _Z13GaussianBlurXiPhPfS0_ii,(.L_x_42 - _Z13GaussianBlurXiPhPfS0_ii)
        .other          _Z13GaussianBlurXiPhPfS0_ii,@"STO_CUDA_ENTRY STV_DEFAULT"
_Z13GaussianBlurXiPhPfS0_ii:
.text._Z13GaussianBlurXiPhPfS0_ii:
[----:B------:R-:W-:Y:S01]  /*0000*/  LDC R1, c[0x0][0x37c] ;  /* 0x0000df00ff017b82 */ /* 0x000fe20000000800 */
[----:B------:R-:W0:Y:S07]  /*0010*/  S2R R0, SR_TID.X ;  /* 0x0000000000007919 */ /* 0x000e2e0000002100 */
[----:B------:R-:W0:Y:S01]  /*0020*/  S2UR UR4, SR_CTAID.X ;  /* 0x00000000000479c3 */ /* 0x000e220000002500 */
[----:B------:R-:W1:Y:S01]  /*0030*/  LDCU.64 UR6, c[0x0][0x3a0] ;  /* 0x00007400ff0677ac */ /* 0x000e620008000a00 */
[----:B------:R-:W2:Y:S06]  /*0040*/  S2R R3, SR_TID.Y ;  /* 0x0000000000037919 */ /* 0x000eac0000002200 */
[----:B------:R-:W0:Y:S08]  /*0050*/  LDC R9, c[0x0][0x360] ;  /* 0x0000d800ff097b82 */ /* 0x000e300000000800 */
[----:B------:R-:W2:Y:S08]  /*0060*/  S2UR UR5, SR_CTAID.Y ;  /* 0x00000000000579c3 */ /* 0x000eb00000002600 */
[----:B------:R-:W2:Y:S01]  /*0070*/  LDC R8, c[0x0][0x364] ;  /* 0x0000d900ff087b82 */ /* 0x000ea20000000800 */
[----:B0-----:R-:W-:-:S05]  /*0080*/  IMAD R9, R9, UR4, R0 ;  /* 0x0000000409097c24 */ /* 0x001fca000f8e0200 */
[----:B-1----:R-:W-:Y:S01]  /*0090*/  ISETP.GE.AND P0, PT, R9, UR7, PT ;  /* 0x0000000709007c0c */ /* 0x002fe2000bf06270 */
[----:B--2---:R-:W-:-:S05]  /*00a0*/  IMAD R8, R8, UR5, R3 ;  /* 0x0000000508087c24 */ /* 0x004fca000f8e0203 */
[----:B------:R-:W-:-:S13]  /*00b0*/  ISETP.GE.OR P0, PT, R8, UR6, P0 ;  /* 0x0000000608007c0c */ /* 0x000fda0008706670 */
[----:B------:R-:W-:Y:S05]  /*00c0*/  @P0 EXIT ;  /* 0x000000000000094d */ /* 0x000fea0003800000 */
[----:B------:R-:W0:Y:S01]  /*00d0*/  LDCU UR10, c[0x0][0x380] ;  /* 0x00007000ff0a77ac */ /* 0x000e220008000800 */
[----:B------:R-:W-:Y:S01]  /*00e0*/  CS2R R10, SRZ ;  /* 0x00000000000a7805 */ /* 0x000fe2000001ff00 */
[----:B------:R-:W1:Y:S01]  /*00f0*/  LDCU.64 UR8, c[0x0][0x358] ;  /* 0x00006b00ff0877ac */ /* 0x000e620008000a00 */
[----:B0-----:R-:W-:-:S09]  /*0100*/  UISETP.GE.AND UP0, UPT, UR10, URZ, UPT ;  /* 0x000000ff0a00728c */ /* 0x001fd2000bf06270 */
[----:B-1----:R-:W-:Y:S05]  /*0110*/  BRA.U !UP0, `(.L_x_21) ;  /* 0x0000000908d87547 */ /* 0x002fea000b800000 */
[----:B------:R-:W-:Y:S01]  /*0120*/  UISETP.GE.U32.AND UP0, UPT, UR10, 0x4, UPT ;  /* 0x000000040a00788c */ /* 0x000fe2000bf06070 */
[----:B------:R-:W-:Y:S01]  /*0130*/  CS2R R10, SRZ ;  /* 0x00000000000a7805 */ /* 0x000fe2000001ff00 */
[----:B------:R-:W-:-:S07]  /*0140*/  UIADD3 UR4, UPT, UPT, -UR10, URZ, URZ ;  /* 0x000000ff0a047290 */ /* 0x000fce000fffe1ff */
[----:B------:R-:W-:Y:S05]  /*0150*/  BRA.U !UP0, `(.L_x_22) ;  /* 0x0000000508607547 */ /* 0x000fea000b800000 */
[----:B------:R-:W0:Y:S01]  /*0160*/  LDC.64 R2, c[0x0][0x390] ;  /* 0x0000e400ff027b82 */ /* 0x000e220000000a00 */
[----:B------:R-:W-:Y:S01]  /*0170*/  USHF.L.U32 UR4, UR10, 0x1, URZ ;  /* 0x000000010a047899 */ /* 0x000fe200080006ff */
[----:B------:R-:W-:Y:S01]  /*0180*/  IMAD R0, R8, UR7, R9 ;  /* 0x0000000708007c24 */ /* 0x000fe2000f8e0209 */
[----:B------:R-:W1:Y:S01]  /*0190*/  LDCU UR6, c[0x0][0x3a4] ;  /* 0x00007480ff0677ac */ /* 0x000e620008000800 */
[----:B------:R-:W-:Y:S02]  /*01a0*/  VIADD R26, R9, -UR10 ;  /* 0x8000000a091a7c36 */ /* 0x000fe40008000000 */
[----:B------:R-:W-:Y:S01]  /*01b0*/  IMAD.MOV.U32 R10, RZ, RZ, RZ ;  /* 0x000000ffff0a7224 */ /* 0x000fe200078e00ff */
[----:B------:R-:W-:Y:S01]  /*01c0*/  ULOP3.LUT UR4, UR4, 0xfffffff8, URZ, 0xc0, !UPT ;  /* 0xfffffff804047892 */ /* 0x000fe2000f8ec0ff */
[----:B------:R-:W-:Y:S01]  /*01d0*/  IMAD.MOV.U32 R27, RZ, RZ, 0x3 ;  /* 0x00000003ff1b7424 */ /* 0x000fe200078e00ff */
[----:B------:R-:W2:Y:S01]  /*01e0*/  LDCU.64 UR12, c[0x0][0x388] ;  /* 0x00007100ff0c77ac */ /* 0x000ea20008000a00 */
[----:B------:R-:W-:Y:S01]  /*01f0*/  VIADD R0, R0, -UR10 ;  /* 0x8000000a00007c36 */ /* 0x000fe20008000000 */
[----:B------:R-:W-:-:S02]  /*0200*/  UIADD3 UR5, UPT, UPT, -UR10, 0x3, URZ ;  /* 0x000000030a057890 */ /* 0x000fc4000fffe1ff */
[----:B------:R-:W-:-:S12]  /*0210*/  UIADD3 UR4, UPT, UPT, -UR4, URZ, URZ ;  /* 0x000000ff04047290 */ /* 0x000fd8000fffe1ff */
.L_x_23:
[----:B-1----:R-:W-:Y:S01]  /*0220*/  UMOV UR7, UR6 ;  /* 0x0000000600077c82 */ /* 0x002fe20008000000 */
[----:B--2---:R-:W-:Y:S01]  /*0230*/  IADD3 R6, P0, PT, R0, UR12, RZ ;  /* 0x0000000c00067c10 */ /* 0x004fe2000ff1e0ff */
[----:B------:R-:W-:Y:S01]  /*0240*/  VIADD R5, R27, 0xfffffffd ;  /* 0xfffffffd1b057836 */ /* 0x000fe20000000000 */
[----:B------:R-:W-:Y:S02]  /*0250*/  ISETP.GE.AND P5, PT, R26, UR7, PT ;  /* 0x000000071a007c0c */ /* 0x000fe4000bfa6270 */
[----:B------:R-:W-:Y:S01]  /*0260*/  LEA.HI.X.SX32 R7, R0, UR13, 0x1, P0 ;  /* 0x0000000d00077c11 */ /* 0x000fe200080f0eff */
[----:B0-----:R-:W-:Y:S01]  /*0270*/  IMAD.WIDE R4, R5, 0x4, R2 ;  /* 0x0000000405047825 */ /* 0x001fe200078e0202 */
[----:B------:R-:W-:-:S13]  /*0280*/  ISETP.LT.OR P5, PT, R26, RZ, P5 ;  /* 0x000000ff1a00720c */ /* 0x000fda0002fa1670 */
[----:B------:R-:W2:Y:S04]  /*0290*/  @!P5 LDG.E.U8 R13, desc[UR8][R6.64] ;  /* 0x00000008060dd981 */ /* 0x000ea8000c1e1100 */
[----:B------:R-:W3:Y:S01]  /*02a0*/  @!P5 LDG.E R15, desc[UR8][R4.64] ;  /* 0x00000008040fd981 */ /* 0x000ee2000c1e1900 */
[C---:B------:R-:W-:Y:S02]  /*02b0*/  VIADD R12, R26.reuse, 0x1 ;  /* 0x000000011a0c7836 */ /* 0x040fe40000000000 */
[C---:B------:R-:W-:Y:S02]  /*02c0*/  VIADD R14, R26.reuse, 0x2 ;  /* 0x000000021a0e7836 */ /* 0x040fe40000000000 */
[----:B------:R-:W-:Y:S01]  /*02d0*/  VIADD R16, R26, 0x4 ;  /* 0x000000041a107836 */ /* 0x000fe20000000000 */
[----:B------:R-:W-:Y:S01]  /*02e0*/  ISETP.GE.AND P0, PT, R12, UR7, PT ;  /* 0x000000070c007c0c */ /* 0x000fe2000bf06270 */
[----:B------:R-:W-:Y:S01]  /*02f0*/  VIADD R17, R26, 0x5 ;  /* 0x000000051a117836 */ /* 0x000fe20000000000 */
[----:B------:R-:W-:Y:S01]  /*0300*/  ISETP.GE.AND P4, PT, R14, UR7, PT ;  /* 0x000000070e007c0c */ /* 0x000fe2000bf86270 */
[----:B------:R-:W-:Y:S01]  /*0310*/  VIADD R18, R26, 0x6 ;  /* 0x000000061a127836 */ /* 0x000fe20000000000 */
[----:B------:R-:W-:Y:S01]  /*0320*/  ISETP.LT.OR P0, PT, R12, RZ, P0 ;  /* 0x000000ff0c00720c */ /* 0x000fe20000701670 */
[----:B------:R-:W-:Y:S01]  /*0330*/  VIADD R12, R26, 0x3 ;  /* 0x000000031a0c7836 */ /* 0x000fe20000000000 */
[----:B------:R-:W-:-:S02]  /*0340*/  ISETP.LT.OR P4, PT, R14, RZ, P4 ;  /* 0x000000ff0e00720c */ /* 0x000fc40002781670 */
[----:B------:R-:W-:Y:S02]  /*0350*/  ISETP.GE.AND P2, PT, R16, UR7, PT ;  /* 0x0000000710007c0c */ /* 0x000fe4000bf46270 */
[----:B------:R-:W-:Y:S02]  /*0360*/  ISETP.GE.AND P3, PT, R12, UR7, PT ;  /* 0x000000070c007c0c */ /* 0x000fe4000bf66270 */
[----:B------:R-:W-:Y:S02]  /*0370*/  ISETP.LT.OR P2, PT, R16, RZ, P2 ;  /* 0x000000ff1000720c */ /* 0x000fe40001741670 */
[----:B------:R-:W-:Y:S02]  /*0380*/  ISETP.LT.OR P3, PT, R12, RZ, P3 ;  /* 0x000000ff0c00720c */ /* 0x000fe40001f61670 */
[----:B------:R-:W-:Y:S01]  /*0390*/  ISETP.GE.AND P1, PT, R17, UR7, PT ;  /* 0x0000000711007c0c */ /* 0x000fe2000bf26270 */
[----:B------:R-:W4:Y:S01]  /*03a0*/  @!P0 LDG.E.U8 R12, desc[UR8][R6.64+0x1] ;  /* 0x00000108060c8981 */ /* 0x000f22000c1e1100 */
[----:B------:R-:W-:Y:S01]  /*03b0*/  VIADD R16, R26, 0x7 ;  /* 0x000000071a107836 */ /* 0x000fe20000000000 */
[----:B------:R-:W-:-:S02]  /*03c0*/  ISETP.GE.AND P6, PT, R18, UR7, PT ;  /* 0x0000000712007c0c */ /* 0x000fc4000bfc6270 */
[----:B------:R-:W-:Y:S01]  /*03d0*/  ISETP.LT.OR P1, PT, R17, RZ, P1 ;  /* 0x000000ff1100720c */ /* 0x000fe20000f21670 */
[----:B------:R-:W5:Y:S01]  /*03e0*/  @!P4 LDG.E.U8 R23, desc[UR8][R6.64+0x2] ;  /* 0x000002080617c981 */ /* 0x000f62000c1e1100 */
[----:B------:R-:W-:-:S03]  /*03f0*/  ISETP.LT.OR P6, PT, R18, RZ, P6 ;  /* 0x000000ff1200720c */ /* 0x000fc600037c1670 */
[----:B------:R-:W5:Y:S04]  /*0400*/  @!P4 LDG.E R20, desc[UR8][R4.64+0x8] ;  /* 0x000008080414c981 */ /* 0x000f68000c1e1900 */
[----:B------:R-:W5:Y:S04]  /*0410*/  @!P3 LDG.E.U8 R24, desc[UR8][R6.64+0x3] ;  /* 0x000003080618b981 */ /* 0x000f68000c1e1100 */
[----:B------:R-:W5:Y:S04]  /*0420*/  @!P2 LDG.E.U8 R19, desc[UR8][R6.64+0x4] ;  /* 0x000004080613a981 */ /* 0x000f68000c1e1100 */
[----:B------:R-:W5:Y:S04]  /*0430*/  @!P3 LDG.E R17, desc[UR8][R4.64+0xc] ;  /* 0x00000c080411b981 */ /* 0x000f68000c1e1900 */
[----:B------:R-:W5:Y:S04]  /*0440*/  @!P1 LDG.E.U8 R18, desc[UR8][R6.64+0x5] ;  /* 0x0000050806129981 */ /* 0x000f68000c1e1100 */
[----:B------:R-:W5:Y:S01]  /*0450*/  @!P6 LDG.E R21, desc[UR8][R4.64+0x18] ;  /* 0x000018080415e981 */ /* 0x000f62000c1e1900 */
[----:B--2---:R-:W-:-:S03]  /*0460*/  @!P5 I2FP.F32.U32 R14, R13 ;  /* 0x0000000d000ed245 */ /* 0x004fc60000201000 */
[----:B------:R-:W2:Y:S01]  /*0470*/  @!P0 LDG.E R13, desc[UR8][R4.64+0x4] ;  /* 0x00000408040d8981 */ /* 0x000ea2000c1e1900 */
[----:B---3--:R-:W-:Y:S01]  /*0480*/  @!P5 FADD R10, R10, R15 ;  /* 0x0000000f0a0ad221 */ /* 0x008fe20000000000 */
[----:B------:R-:W-:Y:S01]  /*0490*/  @!P5 FFMA R11, R14, R15, R11 ;  /* 0x0000000f0e0bd223 */ /* 0x000fe2000000000b */
[C---:B------:R-:W-:Y:S01]  /*04a0*/  ISETP.GE.AND P5, PT, R16.reuse, UR7, PT ;  /* 0x0000000710007c0c */ /* 0x040fe2000bfa6270 */
[----:B------:R-:W3:Y:S03]  /*04b0*/  @!P2 LDG.E R15, desc[UR8][R4.64+0x10] ;  /* 0x00001008040fa981 */ /* 0x000ee6000c1e1900 */
[----:B------:R-:W-:Y:S01]  /*04c0*/  ISETP.LT.OR P5, PT, R16, RZ, P5 ;  /* 0x000000ff1000720c */ /* 0x000fe20002fa1670 */
[----:B------:R-:W3:Y:S04]  /*04d0*/  @!P1 LDG.E R14, desc[UR8][R4.64+0x14] ;  /* 0x00001408040e9981 */ /* 0x000ee8000c1e1900 */
[----:B------:R-:W3:Y:S08]  /*04e0*/  @!P6 LDG.E.U8 R16, desc[UR8][R6.64+0x6] ;  /* 0x000006080610e981 */ /* 0x000ef0000c1e1100 */
[----:B------:R-:W3:Y:S04]  /*04f0*/  @!P5 LDG.E.U8 R22, desc[UR8][R6.64+0x7] ;  /* 0x000007080616d981 */ /* 0x000ee8000c1e1100 */
[----:B------:R-:W3:Y:S01]  /*0500*/  @!P5 LDG.E R25, desc[UR8][R4.64+0x1c] ;  /* 0x00001c080419d981 */ /* 0x000ee2000c1e1900 */
[----:B----4-:R-:W-:Y:S01]  /*0510*/  @!P0 I2FP.F32.U32 R12, R12 ;  /* 0x0000000c000c8245 */ /* 0x010fe20000201000 */
[----:B------:R-:W-:Y:S01]  /*0520*/  UIADD3 UR4, UPT, UPT, UR4, 0x8, URZ ;  /* 0x0000000804047890 */ /* 0x000fe2000fffe0ff */
[----:B-----5:R-:W-:-:S03]  /*0530*/  @!P3 I2FP.F32.U32 R24, R24 ;  /* 0x000000180018b245 */ /* 0x020fc60000201000 */
[----:B------:R-:W-:Y:S01]  /*0540*/  UISETP.NE.AND UP0, UPT, UR4, URZ, UPT ;  /* 0x000000ff0400728c */ /* 0x000fe2000bf05270 */
[----:B------:R-:W-:Y:S01]  /*0550*/  @!P1 I2FP.F32.U32 R18, R18 ;  /* 0x0000001200129245 */ /* 0x000fe20000201000 */
[----:B------:R-:W-:Y:S02]  /*0560*/  VIADD R27, R27, 0x8 ;  /* 0x000000081b1b7836 */ /* 0x000fe40000000000 */
[----:B------:R-:W-:Y:S02]  /*0570*/  VIADD R0, R0, 0x8 ;  /* 0x0000000800007836 */ /* 0x000fe40000000000 */
[----:B------:R-:W-:Y:S01]  /*0580*/  VIADD R26, R26, 0x8 ;  /* 0x000000081a1a7836 */ /* 0x000fe20000000000 */
[----:B------:R-:W-:Y:S01]  /*0590*/  UIADD3 UR5, UPT, UPT, UR5, 0x8, URZ ;  /* 0x0000000805057890 */ /* 0x000fe2000fffe0ff */
[----:B--2---:R-:W-:Y:S01]  /*05a0*/  @!P0 FFMA R11, R12, R13, R11 ;  /* 0x0000000d0c0b8223 */ /* 0x004fe2000000000b */
[----:B------:R-:W-:Y:S01]  /*05b0*/  @!P4 I2FP.F32.U32 R12, R23 ;  /* 0x00000017000cc245 */ /* 0x000fe20000201000 */
[----:B------:R-:W-:-:S04]  /*05c0*/  @!P0 FADD R10, R10, R13 ;  /* 0x0000000d0a0a8221 */ /* 0x000fc80000000000 */
[----:B------:R-:W-:Y:S01]  /*05d0*/  @!P4 FADD R10, R10, R20 ;  /* 0x000000140a0ac221 */ /* 0x000fe20000000000 */
[----:B------:R-:W-:Y:S01]  /*05e0*/  @!P4 FFMA R11, R12, R20, R11 ;  /* 0x000000140c0bc223 */ /* 0x000fe2000000000b */
[----:B------:R-:W-:Y:S02]  /*05f0*/  @!P2 I2FP.F32.U32 R12, R19 ;  /* 0x00000013000ca245 */ /* 0x000fe40000201000 */
[----:B------:R-:W-:Y:S01]  /*0600*/  @!P3 FADD R10, R10, R17 ;  /* 0x000000110a0ab221 */ /* 0x000fe20000000000 */
[----:B------:R-:W-:-:S03]  /*0610*/  @!P3 FFMA R11, R24, R17, R11 ;  /* 0x00000011180bb223 */ /* 0x000fc6000000000b */
[----:B---3--:R-:W-:Y:S01]  /*0620*/  @!P2 FADD R10, R10, R15 ;  /* 0x0000000f0a0aa221 */ /* 0x008fe20000000000 */
[----:B------:R-:W-:Y:S01]  /*0630*/  @!P2 FFMA R11, R12, R15, R11 ;  /* 0x0000000f0c0ba223 */ /* 0x000fe2000000000b */
[----:B------:R-:W-:Y:S02]  /*0640*/  @!P6 I2FP.F32.U32 R16, R16 ;  /* 0x000000100010e245 */ /* 0x000fe40000201000 */
[----:B------:R-:W-:Y:S01]  /*0650*/  @!P1 FADD R10, R10, R14 ;  /* 0x0000000e0a0a9221 */ /* 0x000fe20000000000 */
[----:B------:R-:W-:Y:S01]  /*0660*/  @!P1 FFMA R11, R18, R14, R11 ;  /* 0x0000000e120b9223 */ /* 0x000fe2000000000b */
[----:B------:R-:W-:Y:S02]  /*0670*/  @!P5 I2FP.F32.U32 R22, R22 ;  /* 0x000000160016d245 */ /* 0x000fe40000201000 */
[----:B------:R-:W-:Y:S01]  /*0680*/  @!P6 FADD R10, R10, R21 ;  /* 0x000000150a0ae221 */ /* 0x000fe20000000000 */
[----:B------:R-:W-:-:S03]  /*0690*/  @!P6 FFMA R11, R16, R21, R11 ;  /* 0x00000015100be223 */ /* 0x000fc6000000000b */
[----:B------:R-:W-:Y:S01]  /*06a0*/  @!P5 FADD R10, R10, R25 ;  /* 0x000000190a0ad221 */ /* 0x000fe20000000000 */
[----:B------:R-:W-:Y:S01]  /*06b0*/  @!P5 FFMA R11, R22, R25, R11 ;  /* 0x00000019160bd223 */ /* 0x000fe2000000000b */
[----:B------:R-:W-:Y:S06]  /*06c0*/  BRA.U UP0, `(.L_x_23) ;  /* 0xfffffff900d47547 */ /* 0x000fec000b83ffff */
[----:B------:R-:W-:-:S12]  /*06d0*/  UIADD3 UR4, UPT, UPT, UR5, -0x3, URZ ;  /* 0xfffffffd05047890 */ /* 0x000fd8000fffe0ff */
.L_x_22:
[----:B------:R-:W0:Y:S02]  /*06e0*/  LDC R0, c[0x0][0x380] ;  /* 0x0000e000ff007b82 */ /* 0x000e240000000800 */
[C---:B0-----:R-:W-:Y:S01]  /*06f0*/  IMAD.SHL.U32 R2, R0.reuse, 0x2, RZ ;  /* 0x0000000200027824 */ /* 0x041fe200078e00ff */
[----:B------:R-:W-:-:S04]  /*0700*/  LOP3.LUT R3, R0, 0x1, RZ, 0xc0, !PT ;  /* 0x0000000100037812 */ /* 0x000fc800078ec0ff */
[----:B------:R-:W-:Y:S02]  /*0710*/  LOP3.LUT R2, R2, 0x6, RZ, 0xc0, !PT ;  /* 0x0000000602027812 */ /* 0x000fe400078ec0ff */
[----:B------:R-:W-:Y:S02]  /*0720*/  ISETP.NE.U32.AND P3, PT, R3, 0x1, PT ;  /* 0x000000010300780c */ /* 0x000fe40003f65070 */
[----:B------:R-:W-:-:S13]  /*0730*/  ISETP.GE.U32.AND P0, PT, R2, 0x3, PT ;  /* 0x000000030200780c */ /* 0x000fda0003f06070 */
[----:B------:R-:W-:Y:S05]  /*0740*/  @!P0 BRA `(.L_x_24) ;  /* 0x0000000000a08947 */ /* 0x000fea0003800000 */
[----:B------:R-:W0:Y:S01]  /*0750*/  LDCU.64 UR10, c[0x0][0x388] ;  /* 0x00007100ff0a77ac */ /* 0x000e220008000a00 */
[----:B------:R-:W1:Y:S01]  /*0760*/  LDC.64 R4, c[0x0][0x390] ;  /* 0x0000e400ff047b82 */ /* 0x000e620000000a00 */
[----:B------:R-:W-:Y:S02]  /*0770*/  VIADD R3, R9, UR4 ;  /* 0x0000000409037c36 */ /* 0x000fe40008000000 */
[----:B------:R-:W-:Y:S02]  /*0780*/  VIADD R7, R0, UR4 ;  /* 0x0000000400077c36 */ /* 0x000fe40008000000 */
[C---:B------:R-:W-:Y:S01]  /*0790*/  VIADD R2, R3.reuse, 0x1 ;  /* 0x0000000103027836 */ /* 0x040fe20000000000 */
[C---:B------:R-:W-:Y:S01]  /*07a0*/  ISETP.GE.AND P0, PT, R3.reuse, UR7, PT ;  /* 0x0000000703007c0c */ /* 0x040fe2000bf06270 */
[----:B------:R-:W-:Y:S02]  /*07b0*/  IMAD R12, R8, UR7, R3 ;  /* 0x00000007080c7c24 */ /* 0x000fe4000f8e0203 */
[C---:B------:R-:W-:Y:S01]  /*07c0*/  VIADD R13, R3.reuse, 0x2 ;  /* 0x00000002030d7836 */ /* 0x040fe20000000000 */
[----:B------:R-:W-:Y:S01]  /*07d0*/  ISETP.GE.AND P1, PT, R2, UR7, PT ;  /* 0x0000000702007c0c */ /* 0x000fe2000bf26270 */
[C---:B------:R-:W-:Y:S01]  /*07e0*/  VIADD R6, R3.reuse, 0x3 ;  /* 0x0000000303067836 */ /* 0x040fe20000000000 */
[----:B------:R-:W-:-:S02]  /*07f0*/  ISETP.LT.OR P0, PT, R3, RZ, P0 ;  /* 0x000000ff0300720c */ /* 0x000fc40000701670 */
[----:B------:R-:W-:Y:S02]  /*0800*/  ISETP.LT.OR P1, PT, R2, RZ, P1 ;  /* 0x000000ff0200720c */ /* 0x000fe40000f21670 */
[C---:B------:R-:W-:Y:S02]  /*0810*/  ISETP.GE.AND P2, PT, R13.reuse, UR7, PT ;  /* 0x000000070d007c0c */ /* 0x040fe4000bf46270 */
[----:B0-----:R-:W-:Y:S02]  /*0820*/  IADD3 R2, P5, PT, R12, UR10, RZ ;  /* 0x0000000a0c027c10 */ /* 0x001fe4000ffbe0ff */
[----:B------:R-:W-:Y:S02]  /*0830*/  ISETP.GE.AND P4, PT, R6, UR7, PT ;  /* 0x0000000706007c0c */ /* 0x000fe4000bf86270 */
[----:B------:R-:W-:Y:S02]  /*0840*/  LEA.HI.X.SX32 R3, R12, UR11, 0x1, P5 ;  /* 0x0000000b0c037c11 */ /* 0x000fe4000a8f0eff */
[----:B------:R-:W-:Y:S01]  /*0850*/  ISETP.LT.OR P2, PT, R13, RZ, P2 ;  /* 0x000000ff0d00720c */ /* 0x000fe20001741670 */
[----:B-1----:R-:W-:Y:S01]  /*0860*/  IMAD.WIDE R4, R7, 0x4, R4 ;  /* 0x0000000407047825 */ /* 0x002fe200078e0204 */
[----:B------:R-:W-:Y:S01]  /*0870*/  ISETP.LT.OR P4, PT, R6, RZ, P4 ;  /* 0x000000ff0600720c */ /* 0x000fe20002781670 */
[----:B------:R-:W2:Y:S04]  /*0880*/  @!P1 LDG.E.U8 R12, desc[UR8][R2.64+0x1] ;  /* 0x00000108020c9981 */ /* 0x000ea8000c1e1100 */
[----:B------:R-:W3:Y:S04]  /*0890*/  @!P0 LDG.E.U8 R6, desc[UR8][R2.64] ;  /* 0x0000000802068981 */ /* 0x000ee8000c1e1100 */
[----:B------:R-:W4:Y:S04]  /*08a0*/  @!P0 LDG.E R7, desc[UR8][R4.64] ;  /* 0x0000000804078981 */ /* 0x000f28000c1e1900 */
[----:B------:R-:W5:Y:S04]  /*08b0*/  @!P2 LDG.E.U8 R14, desc[UR8][R2.64+0x2] ;  /* 0x00000208020ea981 */ /* 0x000f68000c1e1100 */
[----:B------:R-:W5:Y:S04]  /*08c0*/  @!P1 LDG.E R13, desc[UR8][R4.64+0x4] ;  /* 0x00000408040d9981 */ /* 0x000f68000c1e1900 */
[----:B------:R-:W5:Y:S04]  /*08d0*/  @!P4 LDG.E.U8 R16, desc[UR8][R2.64+0x3] ;  /* 0x000003080210c981 */ /* 0x000f68000c1e1100 */
[----:B------:R-:W5:Y:S04]  /*08e0*/  @!P2 LDG.E R15, desc[UR8][R4.64+0x8] ;  /* 0x00000808040fa981 */ /* 0x000f68000c1e1900 */
[----:B------:R-:W5:Y:S01]  /*08f0*/  @!P4 LDG.E R17, desc[UR8][R4.64+0xc] ;  /* 0x00000c080411c981 */ /* 0x000f62000c1e1900 */
[----:B------:R-:W-:Y:S01]  /*0900*/  UIADD3 UR4, UPT, UPT, UR4, 0x4, URZ ;  /* 0x0000000404047890 */ /* 0x000fe2000fffe0ff */
[----:B--2---:R-:W-:-:S02]  /*0910*/  @!P1 I2FP.F32.U32 R12, R12 ;  /* 0x0000000c000c9245 */ /* 0x004fc40000201000 */
[----:B---3--:R-:W-:Y:S01]  /*0920*/  @!P0 I2FP.F32.U32 R6, R6 ;  /* 0x0000000600068245 */ /* 0x008fe20000201000 */
[----:B----4-:R-:W-:-:S04]  /*0930*/  @!P0 FADD R10, R10, R7 ;  /* 0x000000070a0a8221 */ /* 0x010fc80000000000 */
[----:B------:R-:W-:Y:S01]  /*0940*/  @!P0 FFMA R11, R6, R7, R11 ;  /* 0x00000007060b8223 */ /* 0x000fe2000000000b */
[----:B-----5:R-:W-:Y:S01]  /*0950*/  @!P2 I2FP.F32.U32 R14, R14 ;  /* 0x0000000e000ea245 */ /* 0x020fe20000201000 */
[----:B------:R-:W-:Y:S02]  /*0960*/  @!P1 FADD R10, R10, R13 ;  /* 0x0000000d0a0a9221 */ /* 0x000fe40000000000 */
[----:B------:R-:W-:Y:S01]  /*0970*/  @!P1 FFMA R11, R12, R13, R11 ;  /* 0x0000000d0c0b9223 */ /* 0x000fe2000000000b */
[----:B------:R-:W-:Y:S01]  /*0980*/  @!P4 I2FP.F32.U32 R16, R16 ;  /* 0x000000100010c245 */ /* 0x000fe20000201000 */
[----:B------:R-:W-:Y:S02]  /*0990*/  @!P2 FADD R10, R10, R15 ;  /* 0x0000000f0a0aa221 */ /* 0x000fe40000000000 */
[----:B------:R-:W-:Y:S02]  /*09a0*/  @!P2 FFMA R11, R14, R15, R11 ;  /* 0x0000000f0e0ba223 */ /* 0x000fe4000000000b */
[----:B------:R-:W-:-:S02]  /*09b0*/  @!P4 FADD R10, R10, R17 ;  /* 0x000000110a0ac221 */ /* 0x000fc40000000000 */
[----:B------:R-:W-:-:S07]  /*09c0*/  @!P4 FFMA R11, R16, R17, R11 ;  /* 0x00000011100bc223 */ /* 0x000fce000000000b */
.L_x_24:
[----:B------:R-:W-:Y:S05]  /*09d0*/  @P3 BRA `(.L_x_25) ;  /* 0x0000000000603947 */ /* 0x000fea0003800000 */
[----:B------:R-:W0:Y:S01]  /*09e0*/  LDCU.64 UR10, c[0x0][0x388] ;  /* 0x00007100ff0a77ac */ /* 0x000e220008000a00 */
[----:B------:R-:W1:Y:S01]  /*09f0*/  LDC.64 R4, c[0x0][0x390] ;  /* 0x0000e400ff047b82 */ /* 0x000e620000000a00 */
[----:B------:R-:W-:-:S04]  /*0a00*/  VIADD R3, R9, UR4 ;  /* 0x0000000409037c36 */ /* 0x000fc80008000000 */
[C---:B------:R-:W-:Y:S01]  /*0a10*/  VIADD R7, R3.reuse, 0x1 ;  /* 0x0000000103077836 */ /* 0x040fe20000000000 */
[----:B------:R-:W-:Y:S01]  /*0a20*/  ISETP.GE.AND P0, PT, R3, UR7, PT ;  /* 0x0000000703007c0c */ /* 0x000fe2000bf06270 */
[----:B------:R-:W-:-:S03]  /*0a30*/  IMAD R6, R8, UR7, R3 ;  /* 0x0000000708067c24 */ /* 0x000fc6000f8e0203 */
[----:B------:R-:W-:Y:S02]  /*0a40*/  ISETP.LT.OR P0, PT, R3, RZ, P0 ;  /* 0x000000ff0300720c */ /* 0x000fe40000701670 */
[----:B------:R-:W-:-:S04]  /*0a50*/  ISETP.GE.AND P1, PT, R7, UR7, PT ;  /* 0x0000000707007c0c */ /* 0x000fc8000bf26270 */
[----:B------:R-:W-:Y:S01]  /*0a60*/  ISETP.LT.OR P1, PT, R7, RZ, P1 ;  /* 0x000000ff0700720c */ /* 0x000fe20000f21670 */
[----:B------:R-:W-:Y:S01]  /*0a70*/  VIADD R7, R0, UR4 ;  /* 0x0000000400077c36 */ /* 0x000fe20008000000 */
[----:B0-----:R-:W-:-:S04]  /*0a80*/  IADD3 R2, P2, PT, R6, UR10, RZ ;  /* 0x0000000a06027c10 */ /* 0x001fc8000ff5e0ff */
[----:B------:R-:W-:Y:S01]  /*0a90*/  LEA.HI.X.SX32 R3, R6, UR11, 0x1, P2 ;  /* 0x0000000b06037c11 */ /* 0x000fe200090f0eff */
[----:B-1----:R-:W-:-:S04]  /*0aa0*/  IMAD.WIDE R4, R7, 0x4, R4 ;  /* 0x0000000407047825 */ /* 0x002fc800078e0204 */
[----:B------:R-:W2:Y:S04]  /*0ab0*/  @!P0 LDG.E.U8 R6, desc[UR8][R2.64] ;  /* 0x0000000802068981 */ /* 0x000ea8000c1e1100 */
[----:B------:R-:W3:Y:S04]  /*0ac0*/  @!P1 LDG.E.U8 R12, desc[UR8][R2.64+0x1] ;  /* 0x00000108020c9981 */ /* 0x000ee8000c1e1100 */
[----:B------:R-:W4:Y:S04]  /*0ad0*/  @!P0 LDG.E R7, desc[UR8][R4.64] ;  /* 0x0000000804078981 */ /* 0x000f28000c1e1900 */
[----:B------:R-:W5:Y:S01]  /*0ae0*/  @!P1 LDG.E R13, desc[UR8][R4.64+0x4] ;  /* 0x00000408040d9981 */ /* 0x000f62000c1e1900 */
[----:B------:R-:W-:Y:S01]  /*0af0*/  UIADD3 UR4, UPT, UPT, UR4, 0x2, URZ ;  /* 0x0000000204047890 */ /* 0x000fe2000fffe0ff */
[----:B--2---:R-:W-:-:S02]  /*0b00*/  @!P0 I2FP.F32.U32 R6, R6 ;  /* 0x0000000600068245 */ /* 0x004fc40000201000 */
[----:B---3--:R-:W-:Y:S01]  /*0b10*/  @!P1 I2FP.F32.U32 R12, R12 ;  /* 0x0000000c000c9245 */ /* 0x008fe20000201000 */
[----:B----4-:R-:W-:Y:S02]  /*0b20*/  @!P0 FADD R10, R10, R7 ;  /* 0x000000070a0a8221 */ /* 0x010fe40000000000 */
[----:B------:R-:W-:Y:S02]  /*0b30*/  @!P0 FFMA R11, R6, R7, R11 ;  /* 0x00000007060b8223 */ /* 0x000fe4000000000b */
[----:B-----5:R-:W-:Y:S02]  /*0b40*/  @!P1 FADD R10, R10, R13 ;  /* 0x0000000d0a0a9221 */ /* 0x020fe40000000000 */
[----:B------:R-:W-:-:S07]  /*0b50*/  @!P1 FFMA R11, R12, R13, R11 ;  /* 0x0000000d0c0b9223 */ /* 0x000fce000000000b */
.L_x_25:
[----:B------:R-:W-:Y:S01]  /*0b60*/  VIADD R5, R9, UR4 ;  /* 0x0000000409057c36 */ /* 0x000fe20008000000 */
[----:B------:R-:W-:Y:S04]  /*0b70*/  BSSY.RECONVERGENT B0, `(.L_x_21) ;  /* 0x0000010000007945 */ /* 0x000fe80003800200 */
[----:B------:R-:W-:-:S04]  /*0b80*/  ISETP.GE.AND P0, PT, R5, UR7, PT ;  /* 0x0000000705007c0c */ /* 0x000fc8000bf06270 */
[----:B------:R-:W-:-:S13]  /*0b90*/  ISETP.LT.OR P0, PT, R5, RZ, P0 ;  /* 0x000000ff0500720c */ /* 0x000fda0000701670 */
[----:B------:R-:W-:Y:S05]  /*0ba0*/  @P0 BRA `(.L_x_26) ;  /* 0x0000000000300947 */ /* 0x000fea0003800000 */
[----:B------:R-:W0:Y:S01]  /*0bb0*/  LDCU.64 UR10, c[0x0][0x388] ;  /* 0x00007100ff0a77ac */ /* 0x000e220008000a00 */
[----:B------:R-:W1:Y:S01]  /*0bc0*/  LDC.64 R2, c[0x0][0x390] ;  /* 0x0000e400ff027b82 */ /* 0x000e620000000a00 */
[----:B------:R-:W-:Y:S02]  /*0bd0*/  IMAD R5, R8, UR7, R5 ;  /* 0x0000000708057c24 */ /* 0x000fe4000f8e0205 */
[----:B------:R-:W-:-:S03]  /*0be0*/  VIADD R7, R0, UR4 ;  /* 0x0000000400077c36 */ /* 0x000fc60008000000 */
[----:B0-----:R-:W-:-:S04]  /*0bf0*/  IADD3 R4, P0, PT, R5, UR10, RZ ;  /* 0x0000000a05047c10 */ /* 0x001fc8000ff1e0ff */
[----:B------:R-:W-:Y:S01]  /*0c00*/  LEA.HI.X.SX32 R5, R5, UR11, 0x1, P0 ;  /* 0x0000000b05057c11 */ /* 0x000fe200080f0eff */
[----:B-1----:R-:W-:-:S04]  /*0c10*/  IMAD.WIDE R2, R7, 0x4, R2 ;  /* 0x0000000407027825 */ /* 0x002fc800078e0202 */
[----:B------:R-:W2:Y:S04]  /*0c20*/  LDG.E.U8 R4, desc[UR8][R4.64] ;  /* 0x0000000804047981 */ /* 0x000ea8000c1e1100 */
[----:B------:R-:W3:Y:S01]  /*0c30*/  LDG.E R3, desc[UR8][R2.64] ;  /* 0x0000000802037981 */ /* 0x000ee2000c1e1900 */
[----:B--2---:R-:W-:Y:S01]  /*0c40*/  I2FP.F32.U32 R0, R4 ;  /* 0x0000000400007245 */ /* 0x004fe20000201000 */
[----:B---3--:R-:W-:-:S04]  /*0c50*/  FADD R10, R10, R3 ;  /* 0x000000030a0a7221 */ /* 0x008fc80000000000 */
[----:B------:R-:W-:-:S07]  /*0c60*/  FFMA R11, R0, R3, R11 ;  /* 0x00000003000b7223 */ /* 0x000fce000000000b */
.L_x_26:
[----:B------:R-:W-:Y:S05]  /*0c70*/  BSYNC.RECONVERGENT B0 ;  /* 0x0000000000007941 */ /* 0x000fea0003800200 */
.L_x_21:
[----:B------:R-:W0:Y:S01]  /*0c80*/  MUFU.RCP R3, R10 ;  /* 0x0000000a00037308 */ /* 0x000e220000001000 */
[----:B------:R-:W-:Y:S07]  /*0c90*/  BSSY.RECONVERGENT B0, `(.L_x_27) ;  /* 0x000000d000007945 */ /* 0x000fee0003800200 */
[----:B------:R-:W1:Y:S01]  /*0ca0*/  FCHK P0, R11, R10 ;  /* 0x0000000a0b007302 */ /* 0x000e620000000000 */
[----:B0-----:R-:W-:-:S04]  /*0cb0*/  FFMA R0, R3, -R10, 1 ;  /* 0x3f80000003007423 */ /* 0x001fc8000000080a */
[----:B------:R-:W-:-:S04]  /*0cc0*/  FFMA R0, R3, R0, R3 ;  /* 0x0000000003007223 */ /* 0x000fc80000000003 */
[----:B------:R-:W-:-:S04]  /*0cd0*/  FFMA R2, R0, R11, RZ ;  /* 0x0000000b00027223 */ /* 0x000fc800000000ff */
[----:B------:R-:W-:-:S04]  /*0ce0*/  FFMA R3, R2, -R10, R11 ;  /* 0x8000000a02037223 */ /* 0x000fc8000000000b */
[----:B------:R-:W-:Y:S01]  /*0cf0*/  FFMA R5, R0, R3, R2 ;  /* 0x0000000300057223 */ /* 0x000fe20000000002 */
[----:B-1----:R-:W-:Y:S06]  /*0d00*/  @!P0 BRA `(.L_x_28) ;  /* 0x0000000000148947 */ /* 0x002fec0003800000 */
[----:B------:R-:W-:Y:S01]  /*0d10*/  IMAD.MOV.U32 R0, RZ, RZ, R11 ;  /* 0x000000ffff007224 */ /* 0x000fe200078e000b */
[----:B------:R-:W-:Y:S01]  /*0d20*/  MOV R2, 0xd50 ;  /* 0x00000d5000027802 */ /* 0x000fe20000000f00 */
[----:B------:R-:W-:-:S07]  /*0d30*/  IMAD.MOV.U32 R3, RZ, RZ, R10 ;  /* 0x000000ffff037224 */ /* 0x000fce00078e000a */
[----:B------:R-:W-:Y:S05]  /*0d40*/  CALL.REL.NOINC `($__internal_1_$__cuda_sm3x_div_rn_noftz_f32_slowpath) ;  /* 0x0000000000207944 */ /* 0x000fea0003c00000 */
[----:B------:R-:W-:-:S07]  /*0d50*/  IMAD.MOV.U32 R5, RZ, RZ, R0 ;  /* 0x000000ffff057224 */ /* 0x000fce00078e0000 */
.L_x_28:
[----:B------:R-:W-:Y:S05]  /*0d60*/  BSYNC.RECONVERGENT B0 ;  /* 0x0000000000007941 */ /* 0x000fea0003800200 */
.L_x_27:
[----:B------:R-:W0:Y:S01]  /*0d70*/  LDC.64 R2, c[0x0][0x398] ;  /* 0x0000e600ff027b82 */ /* 0x000e220000000a00 */
[----:B------:R-:W1:Y:S02]  /*0d80*/  LDCU UR4, c[0x0][0x3a4] ;  /* 0x00007480ff0477ac */ /* 0x000e640008000800 */
[----:B-1----:R-:W-:-:S04]  /*0d90*/  IMAD R9, R8, UR4, R9 ;  /* 0x0000000408097c24 */ /* 0x002fc8000f8e0209 */
[----:B0-----:R-:W-:-:S05]  /*0da0*/  IMAD.WIDE R2, R9, 0x4, R2 ;  /* 0x0000000409027825 */ /* 0x001fca00078e0202 */
[----:B------:R-:W-:Y:S01]  /*0db0*/  STG.E desc[UR8][R2.64], R5 ;  /* 0x0000000502007986 */ /* 0x000fe2000c101908 */
[----:B------:R-:W-:Y:S05]  /*0dc0*/  EXIT ;  /* 0x000000000000794d */ /* 0x000fea0003800000 */
        .weak           $__internal_1_$__cuda_sm3x_div_rn_noftz_f32_slowpath
        .type           $__internal_1_$__cuda_sm3x_div_rn_noftz_f32_slowpath,@function
        .size           $__internal_1_$__cuda_sm3x_div_rn_noftz_f32_slowpath,(.L_x_42 - $__internal_1_$__cuda_sm3x_div_rn_noftz_f32_slowpath)
$__internal_1_$__cuda_sm3x_div_rn_noftz_f32_slowpath:
[----:B------:R-:W-:Y:S01]  /*0dd0*/  SHF.R.U32.HI R5, RZ, 0x17, R3 ;  /* 0x00000017ff057819 */ /* 0x000fe20000011603 */
[----:B------:R-:W-:Y:S01]  /*0de0*/  BSSY.RECONVERGENT B1, `(.L_x_29) ;  /* 0x0000062000017945 */ /* 0x000fe20003800200 */
[----:B------:R-:W-:Y:S02]  /*0df0*/  SHF.R.U32.HI R4, RZ, 0x17, R0 ;  /* 0x00000017ff047819 */ /* 0x000fe40000011600 */
[----:B------:R-:W-:Y:S02]  /*0e00*/  LOP3.LUT R12, R5, 0xff, RZ, 0xc0, !PT ;  /* 0x000000ff050c7812 */ /* 0x000fe400078ec0ff */
[----:B------:R-:W-:-:S03]  /*0e10*/  LOP3.LUT R10, R4, 0xff, RZ, 0xc0, !PT ;  /* 0x000000ff040a7812 */ /* 0x000fc600078ec0ff */
[----:B------:R-:W-:Y:S02]  /*0e20*/  VIADD R6, R12, 0xffffffff ;  /* 0xffffffff0c067836 */ /* 0x000fe40000000000 */
[----:B------:R-:W-:-:S03]  /*0e30*/  VIADD R5, R10, 0xffffffff ;  /* 0xffffffff0a057836 */ /* 0x000fc60000000000 */
[----:B------:R-:W-:-:S04]  /*0e40*/  ISETP.GT.U32.AND P0, PT, R6, 0xfd, PT ;  /* 0x000000fd0600780c */ /* 0x000fc80003f04070 */
[----:B------:R-:W-:-:S13]  /*0e50*/  ISETP.GT.U32.OR P0, PT, R5, 0xfd, P0 ;  /* 0x000000fd0500780c */ /* 0x000fda0000704470 */
[----:B------:R-:W-:Y:S01]  /*0e60*/  @!P0 IMAD.MOV.U32 R4, RZ, RZ, RZ ;  /* 0x000000ffff048224 */ /* 0x000fe200078e00ff */
[----:B------:R-:W-:Y:S06]  /*0e70*/  @!P0 BRA `(.L_x_30) ;  /* 0x00000000005c8947 */ /* 0x000fec0003800000 */
[----:B------:R-:W-:Y:S02]  /*0e80*/  FSETP.GTU.FTZ.AND P0, PT, |R0|, +INF , PT ;  /* 0x7f8000000000780b */ /* 0x000fe40003f1c200 */
[----:B------:R-:W-:-:S04]  /*0e90*/  FSETP.GTU.FTZ.AND P1, PT, |R3|, +INF , PT ;  /* 0x7f8000000300780b */ /* 0x000fc80003f3c200 */
[----:B------:R-:W-:-:S13]  /*0ea0*/  PLOP3.LUT P0, PT, P0, P1, PT, 0xf8, 0x8f ;  /* 0x00000000008f781c */ /* 0x000fda0000703f70 */
[----:B------:R-:W-:Y:S05]  /*0eb0*/  @P0 BRA `(.L_x_31) ;  /* 0x00000004004c0947 */ /* 0x000fea0003800000 */
[----:B------:R-:W-:-:S13]  /*0ec0*/  LOP3.LUT P0, RZ, R3, 0x7fffffff, R0, 0xc8, !PT ;  /* 0x7fffffff03ff7812 */ /* 0x000fda000780c800 */
[----:B------:R-:W-:Y:S05]  /*0ed0*/  @!P0 BRA `(.L_x_32) ;  /* 0x00000004003c8947 */ /* 0x000fea0003800000 */
[C---:B------:R-:W-:Y:S02]  /*0ee0*/  FSETP.NEU.FTZ.AND P0, PT, |R0|.reuse, +INF , PT ;  /* 0x7f8000000000780b */ /* 0x040fe40003f1d200 */
[----:B------:R-:W-:Y:S02]  /*0ef0*/  FSETP.NEU.FTZ.AND P2, PT, |R3|, +INF , PT ;  /* 0x7f8000000300780b */ /* 0x000fe40003f5d200 */
[----:B------:R-:W-:-:S11]  /*0f00*/  FSETP.NEU.FTZ.AND P1, PT, |R0|, +INF , PT ;  /* 0x7f8000000000780b */ /* 0x000fd60003f3d200 */
[----:B------:R-:W-:Y:S05]  /*0f10*/  @!P2 BRA !P0, `(.L_x_32) ;  /* 0x00000004002ca947 */ /* 0x000fea0004000000 */
[----:B------:R-:W-:-:S04]  /*0f20*/  LOP3.LUT P0, RZ, R0, 0x7fffffff, RZ, 0xc0, !PT ;  /* 0x7fffffff00ff7812 */ /* 0x000fc8000780c0ff */
[----:B------:R-:W-:-:S13]  /*0f30*/  PLOP3.LUT P0, PT, P2, P0, PT, 0x2f, 0xf2 ;  /* 0x0000000000f2781c */ /* 0x000fda0001700577 */
[----:B------:R-:W-:Y:S05]  /*0f40*/  @P0 BRA `(.L_x_33) ;  /* 0x0000000400180947 */ /* 0x000fea0003800000 */
[----:B------:R-:W-:-:S04]  /*0f50*/  LOP3.LUT P0, RZ, R3, 0x7fffffff, RZ, 0xc0, !PT ;  /* 0x7fffffff03ff7812 */ /* 0x000fc8000780c0ff */
[----:B------:R-:W-:-:S13]  /*0f60*/  PLOP3.LUT P0, PT, P1, P0, PT, 0x2f, 0xf2 ;  /* 0x0000000000f2781c */ /* 0x000fda0000f00577 */
[----:B------:R-:W-:Y:S05]  /*0f70*/  @P0 BRA `(.L_x_34) ;  /* 0x0000000400000947 */ /* 0x000fea0003800000 */
[----:B------:R-:W-:Y:S02]  /*0f80*/  ISETP.GE.AND P0, PT, R5, RZ, PT ;  /* 0x000000ff0500720c */ /* 0x000fe40003f06270 */
[----:B------:R-:W-:-:S11]  /*0f90*/  ISETP.GE.AND P1, PT, R6, RZ, PT ;  /* 0x000000ff0600720c */ /* 0x000fd60003f26270 */
[----:B------:R-:W-:Y:S02]  /*0fa0*/  @P0 IMAD.MOV.U32 R4, RZ, RZ, RZ ;  /* 0x000000ffff040224 */ /* 0x000fe400078e00ff */
[----:B------:R-:W-:Y:S01]  /*0fb0*/  @!P0 FFMA R0, R0, 1.84467440737095516160e+19, RZ ;  /* 0x5f80000000008823 */ /* 0x000fe200000000ff */
[----:B------:R-:W-:Y:S02]  /*0fc0*/  @!P0 IMAD.MOV.U32 R4, RZ, RZ, -0x40 ;  /* 0xffffffc0ff048424 */ /* 0x000fe400078e00ff */
[----:B------:R-:W-:Y:S02]  /*0fd0*/  @!P1 FFMA R3, R3, 1.84467440737095516160e+19, RZ ;  /* 0x5f80000003039823 */ /* 0x000fe400000000ff */
[----:B------:R-:W-:-:S07]  /*0fe0*/  @!P1 VIADD R4, R4, 0x40 ;  /* 0x0000004004049836 */ /* 0x000fce0000000000 */
.L_x_30:
[----:B------:R-:W-:Y:S01]  /*0ff0*/  LEA R6, R12, 0xc0800000, 0x17 ;  /* 0xc08000000c067811 */ /* 0x000fe200078eb8ff */
[----:B------:R-:W-:Y:S04]  /*1000*/  BSSY.RECONVERGENT B2, `(.L_x_35) ;  /* 0x0000036000027945 */ /* 0x000fe80003800200 */
[----:B------:R-:W-:Y:S02]  /*1010*/  IMAD.IADD R6, R3, 0x1, -R6 ;  /* 0x0000000103067824 */ /* 0x000fe400078e0a06 */
[----:B------:R-:W-:Y:S02]  /*1020*/  VIADD R3, R10, 0xffffff81 ;  /* 0xffffff810a037836 */ /* 0x000fe40000000000 */
[----:B------:R-:W0:Y:S01]  /*1030*/  MUFU.RCP R5, R6 ;  /* 0x0000000600057308 */ /* 0x000e220000001000 */
[----:B------:R-:W-:Y:S01]  /*1040*/  FADD.FTZ R7, -R6, -RZ ;  /* 0x800000ff06077221 */ /* 0x000fe20000010100 */
[----:B------:R-:W-:-:S03]  /*1050*/  IMAD R0, R3, -0x800000, R0 ;  /* 0xff80000003007824 */ /* 0x000fc600078e0200 */
[----:B0-----:R-:W-:-:S04]  /*1060*/  FFMA R10, R5, R7, 1 ;  /* 0x3f800000050a7423 */ /* 0x001fc80000000007 */
[----:B------:R-:W-:-:S04]  /*1070*/  FFMA R14, R5, R10, R5 ;  /* 0x0000000a050e7223 */ /* 0x000fc80000000005 */
[----:B------:R-:W-:-:S04]  /*1080*/  FFMA R5, R0, R14, RZ ;  /* 0x0000000e00057223 */ /* 0x000fc800000000ff */
[----:B------:R-:W-:-:S04]  /*1090*/  FFMA R10, R7, R5, R0 ;  /* 0x00000005070a7223 */ /* 0x000fc80000000000 */
[----:B------:R-:W-:Y:S01]  /*10a0*/  FFMA R11, R14, R10, R5 ;  /* 0x0000000a0e0b7223 */ /* 0x000fe20000000005 */
[----:B------:R-:W-:-:S03]  /*10b0*/  IADD3 R5, PT, PT, R3, 0x7f, -R12 ;  /* 0x0000007f03057810 */ /* 0x000fc60007ffe80c */
[----:B------:R-:W-:Y:S02]  /*10c0*/  FFMA R10, R7, R11, R0 ;  /* 0x0000000b070a7223 */ /* 0x000fe40000000000 */
[----:B------:R-:W-:Y:S02]  /*10d0*/  IMAD.IADD R5, R5, 0x1, R4 ;  /* 0x0000000105057824 */ /* 0x000fe400078e0204 */
[----:B------:R-:W-:-:S05]  /*10e0*/  FFMA R0, R14, R10, R11 ;  /* 0x0000000a0e007223 */ /* 0x000fca000000000b */
[----:B------:R-:W-:-:S04]  /*10f0*/  SHF.R.U32.HI R3, RZ, 0x17, R0 ;  /* 0x00000017ff037819 */ /* 0x000fc80000011600 */
[----:B------:R-:W-:-:S05]  /*1100*/  LOP3.LUT R3, R3, 0xff, RZ, 0xc0, !PT ;  /* 0x000000ff03037812 */ /* 0x000fca00078ec0ff */
[----:B------:R-:W-:-:S04]  /*1110*/  IMAD.IADD R7, R3, 0x1, R5 ;  /* 0x0000000103077824 */ /* 0x000fc800078e0205 */
[----:B------:R-:W-:-:S05]  /*1120*/  VIADD R3, R7, 0xffffffff ;  /* 0xffffffff07037836 */ /* 0x000fca0000000000 */
[----:B------:R-:W-:-:S13]  /*1130*/  ISETP.GE.U32.AND P0, PT, R3, 0xfe, PT ;  /* 0x000000fe0300780c */ /* 0x000fda0003f06070 */
[----:B------:R-:W-:Y:S05]  /*1140*/  @!P0 BRA `(.L_x_36) ;  /* 0x0000000000808947 */ /* 0x000fea0003800000 */
[----:B------:R-:W-:-:S13]  /*1150*/  ISETP.GT.AND P0, PT, R7, 0xfe, PT ;  /* 0x000000fe0700780c */ /* 0x000fda0003f04270 */
[----:B------:R-:W-:Y:S05]  /*1160*/  @P0 BRA `(.L_x_37) ;  /* 0x00000000006c0947 */ /* 0x000fea0003800000 */
[----:B------:R-:W-:-:S13]  /*1170*/  ISETP.GE.AND P0, PT, R7, 0x1, PT ;  /* 0x000000010700780c */ /* 0x000fda0003f06270 */
[----:B------:R-:W-:Y:S05]  /*1180*/  @P0 BRA `(.L_x_38) ;  /* 0x0000000000740947 */ /* 0x000fea0003800000 */
[----:B------:R-:W-:Y:S02]  /*1190*/  ISETP.GE.AND P0, PT, R7, -0x18, PT ;  /* 0xffffffe80700780c */ /* 0x000fe40003f06270 */
[----:B------:R-:W-:-:S11]  /*11a0*/  LOP3.LUT R0, R0, 0x80000000, RZ, 0xc0, !PT ;  /* 0x8000000000007812 */ /* 0x000fd600078ec0ff */
[----:B------:R-:W-:Y:S05]  /*11b0*/  @!P0 BRA `(.L_x_38) ;  /* 0x0000000000688947 */ /* 0x000fea0003800000 */
[CCC-:B------:R-:W-:Y:S01]  /*11c0*/  FFMA.RZ R3, R14.reuse, R10.reuse, R11.reuse ;  /* 0x0000000a0e037223 */ /* 0x1c0fe2000000c00b */
[C---:B------:R-:W-:Y:S02]  /*11d0*/  VIADD R6, R7.reuse, 0x20 ;  /* 0x0000002007067836 */ /* 0x040fe40000000000 */
[CCC-:B------:R-:W-:Y:S01]  /*11e0*/  FFMA.RM R4, R14.reuse, R10.reuse, R11.reuse ;  /* 0x0000000a0e047223 */ /* 0x1c0fe2000000400b */
[----:B------:R-:W-:Y:S02]  /*11f0*/  ISETP.NE.AND P2, PT, R7, RZ, PT ;  /* 0x000000ff0700720c */ /* 0x000fe40003f45270 */
[----:B------:R-:W-:Y:S01]  /*1200*/  LOP3.LUT R5, R3, 0x7fffff, RZ, 0xc0, !PT ;  /* 0x007fffff03057812 */ /* 0x000fe200078ec0ff */
[----:B------:R-:W-:Y:S01]  /*1210*/  FFMA.RP R3, R14, R10, R11 ;  /* 0x0000000a0e037223 */ /* 0x000fe2000000800b */
[----:B------:R-:W-:Y:S01]  /*1220*/  ISETP.NE.AND P1, PT, R7, RZ, PT ;  /* 0x000000ff0700720c */ /* 0x000fe20003f25270 */
[----:B------:R-:W-:Y:S01]  /*1230*/  IMAD.MOV R7, RZ, RZ, -R7 ;  /* 0x000000ffff077224 */ /* 0x000fe200078e0a07 */
[----:B------:R-:W-:-:S02]  /*1240*/  LOP3.LUT R5, R5, 0x800000, RZ, 0xfc, !PT ;  /* 0x0080000005057812 */ /* 0x000fc400078efcff */
[----:B------:R-:W-:Y:S02]  /*1250*/  FSETP.NEU.FTZ.AND P0, PT, R3, R4, PT ;  /* 0x000000040300720b */ /* 0x000fe40003f1d000 */
[----:B------:R-:W-:Y:S02]  /*1260*/  SHF.L.U32 R6, R5, R6, RZ ;  /* 0x0000000605067219 */ /* 0x000fe400000006ff */
[----:B------:R-:W-:Y:S02]  /*1270*/  SEL R4, R7, RZ, P2 ;  /* 0x000000ff07047207 */ /* 0x000fe40001000000 */
[----:B------:R-:W-:Y:S02]  /*1280*/  ISETP.NE.AND P1, PT, R6, RZ, P1 ;  /* 0x000000ff0600720c */ /* 0x000fe40000f25270 */
[----:B------:R-:W-:Y:S02]  /*1290*/  SHF.R.U32.HI R4, RZ, R4, R5 ;  /* 0x00000004ff047219 */ /* 0x000fe40000011605 */
[----:B------:R-:W-:-:S02]  /*12a0*/  PLOP3.LUT P0, PT, P0, P1, PT, 0xf8, 0x8f ;  /* 0x00000000008f781c */ /* 0x000fc40000703f70 */
[----:B------:R-:W-:Y:S02]  /*12b0*/  SHF.R.U32.HI R6, RZ, 0x1, R4 ;  /* 0x00000001ff067819 */ /* 0x000fe40000011604 */
[----:B------:R-:W-:-:S04]  /*12c0*/  SEL R3, RZ, 0x1, !P0 ;  /* 0x00000001ff037807 */ /* 0x000fc80004000000 */
[----:B------:R-:W-:-:S04]  /*12d0*/  LOP3.LUT R3, R3, 0x1, R6, 0xf8, !PT ;  /* 0x0000000103037812 */ /* 0x000fc800078ef806 */
[----:B------:R-:W-:-:S05]  /*12e0*/  LOP3.LUT R3, R3, R4, RZ, 0xc0, !PT ;  /* 0x0000000403037212 */ /* 0x000fca00078ec0ff */
[----:B------:R-:W-:-:S05]  /*12f0*/  IMAD.IADD R3, R6, 0x1, R3 ;  /* 0x0000000106037824 */ /* 0x000fca00078e0203 */
[----:B------:R-:W-:Y:S01]  /*1300*/  LOP3.LUT R0, R3, R0, RZ, 0xfc, !PT ;  /* 0x0000000003007212 */ /* 0x000fe200078efcff */
[----:B------:R-:W-:Y:S06]  /*1310*/  BRA `(.L_x_38) ;  /* 0x0000000000107947 */ /* 0x000fec0003800000 */
.L_x_37:
[----:B------:R-:W-:-:S04]  /*1320*/  LOP3.LUT R0, R0, 0x80000000, RZ, 0xc0, !PT ;  /* 0x8000000000007812 */ /* 0x000fc800078ec0ff */
[----:B------:R-:W-:Y:S01]  /*1330*/  LOP3.LUT R0, R0, 0x7f800000, RZ, 0xfc, !PT ;  /* 0x7f80000000007812 */ /* 0x000fe200078efcff */
[----:B------:R-:W-:Y:S06]  /*1340*/  BRA `(.L_x_38) ;  /* 0x0000000000047947 */ /* 0x000fec0003800000 */
.L_x_36:
[----:B------:R-:W-:-:S07]  /*1350*/  IMAD R0, R5, 0x800000, R0 ;  /* 0x0080000005007824 */ /* 0x000fce00078e0200 */
.L_x_38:
[----:B------:R-:W-:Y:S05]  /*1360*/  BSYNC.RECONVERGENT B2 ;  /* 0x0000000000027941 */ /* 0x000fea0003800200 */
.L_x_35:
[----:B------:R-:W-:Y:S05]  /*1370*/  BRA `(.L_x_39) ;  /* 0x0000000000207947 */ /* 0x000fea0003800000 */
.L_x_34:
[----:B------:R-:W-:-:S04]  /*1380*/  LOP3.LUT R0, R3, 0x80000000, R0, 0x48, !PT ;  /* 0x8000000003007812 */ /* 0x000fc800078e4800 */
[----:B------:R-:W-:Y:S01]  /*1390*/  LOP3.LUT R0, R0, 0x7f800000, RZ, 0xfc, !PT ;  /* 0x7f80000000007812 */ /* 0x000fe200078efcff */
[----:B------:R-:W-:Y:S06]  /*13a0*/  BRA `(.L_x_39) ;  /* 0x0000000000147947 */ /* 0x000fec0003800000 */
.L_x_33:
[----:B------:R-:W-:Y:S01]  /*13b0*/  LOP3.LUT R0, R3, 0x80000000, R0, 0x48, !PT ;  /* 0x8000000003007812 */ /* 0x000fe200078e4800 */
[----:B------:R-:W-:Y:S06]  /*13c0*/  BRA `(.L_x_39) ;  /* 0x00000000000c7947 */ /* 0x000fec0003800000 */
.L_x_32:
[----:B------:R-:W0:Y:S01]  /*13d0*/  MUFU.RSQ R0, -QNAN ;  /* 0xffc0000000007908 */ /* 0x000e220000001400 */
[----:B------:R-:W-:Y:S05]  /*13e0*/  BRA `(.L_x_39) ;  /* 0x0000000000047947 */ /* 0x000fea0003800000 */
.L_x_31:
[----:B------:R-:W-:-:S07]  /*13f0*/  FADD.FTZ R0, R0, R3 ;  /* 0x0000000300007221 */ /* 0x000fce0000010000 */
.L_x_39:
[----:B------:R-:W-:Y:S05]  /*1400*/  BSYNC.RECONVERGENT B1 ;  /* 0x0000000000017941 */ /* 0x000fea0003800200 */
.L_x_29:
[----:B------:R-:W-:-:S04]  /*1410*/  IMAD.MOV.U32 R3, RZ, RZ, 0x0 ;  /* 0x00000000ff037424 */ /* 0x000fc800078e00ff */
[----:B0-----:R-:W-:Y:S05]  /*1420*/  RET.REL.NODEC R2 `(_Z13GaussianBlurXiPhPfS0_ii) ;  /* 0xffffffe802f47950 */ /* 0x001fea0003c3ffff */
.L_x_40:
        /* <DEDUP_REMOVED lines=13> */
.L_x_42:


//--------------------- .nv.shared.reserved.0     --------------------------
	.section	.nv.shared.reserved.0,"aw",@nobits
	.weak		__nv_reservedSMEM_offset_0_alias
	.size		__nv_reservedSMEM_offset_0_alias, 0, 64
	.other		__nv_reservedSMEM_offset_0_alias,@"STO_CUDA_RESERVED_SHARED STV_DEFAULT"
__nv_reservedSMEM_offset_0_alias:
	.zero		0
	.zero		64


//--------------------- .nv.constant0._Z17derivative_x_y_L2PsiiS_ --------------------------
	.section	.nv.constant0._Z17derivative_x_y_L2PsiiS_,"a",@progbits
	.sectionflags	@""
	.align	4
.nv.constant0._Z17derivative_x_y_L2PsiiS_:
	.zero		920


//--------------------- .nv.constant0._Z17derivative_x_y_L1PsiiS_ --------------------------
	.section	.nv.constant0._Z17derivative_x_y_L1PsiiS_,"a",@progbits
	.sectionflags	@""
	.align	4
.nv.constant0._Z17derivative_x_y_L1PsiiS_:
	.zero		920


//--------------------- .nv.constant0._Z13GaussianBlurYiPfS_iiPs --------------------------
	.section	.nv.constant0._Z13GaussianBlurYiPfS_iiPs,"a",@progbits
	.sectionflags	@""
	.align	4
.nv.constant0._Z13GaussianBlurYiPfS_iiPs:
	.zero		936


//--------------------- .nv.constant0._Z13GaussianBlurXiPhPfS0_ii --------------------------
	.section	.nv.constant0._Z13GaussianBlurXiPhPfS0_ii,"a",@progbits
	.sectionflags	@""
	.align	4
.nv.constant0._Z13GaussianBlurXiPhPfS0_ii:
	.zero		936


//--------------------- SYMBOLS --------------------------

	.type		.nv.reservedSmem.offset0,@object
	.size		.nv.reservedSmem.offset0,0x4
